//
// Generated by NVIDIA NVVM Compiler
//
// Compiler Build ID: CL-36424714
// Cuda compilation tools, release 13.0, V13.0.88
// Based on NVVM 20.0.0
//

.version 9.0
.target sm_100
.address_size 64

	// .globl	_Z19topk_routing_kernelPKfPfPiS1_iiif
// _ZZ19topk_routing_kernelPKfPfPiS1_iiifE8s_logits has been demoted
// _ZZ19topk_routing_kernelPKfPfPiS1_iiifE8s_values has been demoted
// _ZZ19topk_routing_kernelPKfPfPiS1_iiifE9s_indices has been demoted
// _ZZ19topk_routing_kernelPKfPfPiS1_iiifE5s_sum has been demoted
// _ZZ23adaptive_routing_kernelPKfS0_PfS1_S0_S0_iiiiffE11s_max_logit has been demoted
// _ZZ23adaptive_routing_kernelPKfS0_PfS1_S0_S0_iiiiffE9s_sum_exp has been demoted
// _ZZ34importance_expert_selection_kernelPKfS0_PiPfS0_iiiifE11s_distances has been demoted
// _ZZ34importance_expert_selection_kernelPKfS0_PiPfS0_iiiifE17s_token_embedding has been demoted
// _ZZ22expert_capacity_kernelPKiPKfPiS3_iiiiE16s_capacity_count has been demoted
// _ZZ22expert_capacity_kernelPKiPKfPiS3_iiiiE15s_token_indices has been demoted
// _ZZ22expert_capacity_kernelPKiPKfPiS3_iiiiE13s_confidences has been demoted
.global .align 1 .b8 _ZN34_INTERNAL_6d98d795_4_k_cu_3f7e69d14cuda3std3__45__cpo5beginE[1];
.global .align 1 .b8 _ZN34_INTERNAL_6d98d795_4_k_cu_3f7e69d14cuda3std3__45__cpo3endE[1];
.global .align 1 .b8 _ZN34_INTERNAL_6d98d795_4_k_cu_3f7e69d14cuda3std3__45__cpo6cbeginE[1];
.global .align 1 .b8 _ZN34_INTERNAL_6d98d795_4_k_cu_3f7e69d14cuda3std3__45__cpo4cendE[1];
.global .align 1 .b8 _ZN34_INTERNAL_6d98d795_4_k_cu_3f7e69d14cuda3std3__45__cpo6rbeginE[1];
.global .align 1 .b8 _ZN34_INTERNAL_6d98d795_4_k_cu_3f7e69d14cuda3std3__45__cpo4rendE[1];
.global .align 1 .b8 _ZN34_INTERNAL_6d98d795_4_k_cu_3f7e69d14cuda3std3__45__cpo7crbeginE[1];
.global .align 1 .b8 _ZN34_INTERNAL_6d98d795_4_k_cu_3f7e69d14cuda3std3__45__cpo5crendE[1];
.global .align 1 .b8 _ZN34_INTERNAL_6d98d795_4_k_cu_3f7e69d14cuda3std3__436_GLOBAL__N__6d98d795_4_k_cu_3f7e69d16ignoreE[1];
.global .align 1 .b8 _ZN34_INTERNAL_6d98d795_4_k_cu_3f7e69d14cuda3std3__419piecewise_constructE[1];
.global .align 1 .b8 _ZN34_INTERNAL_6d98d795_4_k_cu_3f7e69d14cuda3std3__48in_placeE[1];
.global .align 1 .b8 _ZN34_INTERNAL_6d98d795_4_k_cu_3f7e69d14cuda3std3__420unreachable_sentinelE[1];
.global .align 1 .b8 _ZN34_INTERNAL_6d98d795_4_k_cu_3f7e69d14cuda3std3__47nulloptE[1];
.global .align 1 .b8 _ZN34_INTERNAL_6d98d795_4_k_cu_3f7e69d14cuda3std3__48unexpectE[1];
.global .align 1 .b8 _ZN34_INTERNAL_6d98d795_4_k_cu_3f7e69d14cuda3std6ranges3__45__cpo4swapE[1];
.global .align 1 .b8 _ZN34_INTERNAL_6d98d795_4_k_cu_3f7e69d14cuda3std6ranges3__45__cpo9iter_moveE[1];
.global .align 1 .b8 _ZN34_INTERNAL_6d98d795_4_k_cu_3f7e69d14cuda3std6ranges3__45__cpo5beginE[1];
.global .align 1 .b8 _ZN34_INTERNAL_6d98d795_4_k_cu_3f7e69d14cuda3std6ranges3__45__cpo3endE[1];
.global .align 1 .b8 _ZN34_INTERNAL_6d98d795_4_k_cu_3f7e69d14cuda3std6ranges3__45__cpo6cbeginE[1];
.global .align 1 .b8 _ZN34_INTERNAL_6d98d795_4_k_cu_3f7e69d14cuda3std6ranges3__45__cpo4cendE[1];
.global .align 1 .b8 _ZN34_INTERNAL_6d98d795_4_k_cu_3f7e69d14cuda3std6ranges3__45__cpo7advanceE[1];
.global .align 1 .b8 _ZN34_INTERNAL_6d98d795_4_k_cu_3f7e69d14cuda3std6ranges3__45__cpo9iter_swapE[1];
.global .align 1 .b8 _ZN34_INTERNAL_6d98d795_4_k_cu_3f7e69d14cuda3std6ranges3__45__cpo4nextE[1];
.global .align 1 .b8 _ZN34_INTERNAL_6d98d795_4_k_cu_3f7e69d14cuda3std6ranges3__45__cpo4prevE[1];
.global .align 1 .b8 _ZN34_INTERNAL_6d98d795_4_k_cu_3f7e69d14cuda3std6ranges3__45__cpo4dataE[1];
.global .align 1 .b8 _ZN34_INTERNAL_6d98d795_4_k_cu_3f7e69d14cuda3std6ranges3__45__cpo5cdataE[1];
.global .align 1 .b8 _ZN34_INTERNAL_6d98d795_4_k_cu_3f7e69d14cuda3std6ranges3__45__cpo4sizeE[1];
.global .align 1 .b8 _ZN34_INTERNAL_6d98d795_4_k_cu_3f7e69d14cuda3std6ranges3__45__cpo5ssizeE[1];
.global .align 1 .b8 _ZN34_INTERNAL_6d98d795_4_k_cu_3f7e69d14cuda3std6ranges3__45__cpo8distanceE[1];
.global .align 1 .b8 _ZN34_INTERNAL_6d98d795_4_k_cu_3f7e69d16thrust24THRUST_300001_SM_1000_NS6system6detail10sequential3seqE[1];
.global .align 1 .b8 _ZN34_INTERNAL_6d98d795_4_k_cu_3f7e69d16thrust24THRUST_300001_SM_1000_NS12placeholders2_1E[1];
.global .align 1 .b8 _ZN34_INTERNAL_6d98d795_4_k_cu_3f7e69d16thrust24THRUST_300001_SM_1000_NS12placeholders2_2E[1];
.global .align 1 .b8 _ZN34_INTERNAL_6d98d795_4_k_cu_3f7e69d16thrust24THRUST_300001_SM_1000_NS12placeholders2_3E[1];
.global .align 1 .b8 _ZN34_INTERNAL_6d98d795_4_k_cu_3f7e69d16thrust24THRUST_300001_SM_1000_NS12placeholders2_4E[1];
.global .align 1 .b8 _ZN34_INTERNAL_6d98d795_4_k_cu_3f7e69d16thrust24THRUST_300001_SM_1000_NS12placeholders2_5E[1];
.global .align 1 .b8 _ZN34_INTERNAL_6d98d795_4_k_cu_3f7e69d16thrust24THRUST_300001_SM_1000_NS12placeholders2_6E[1];
.global .align 1 .b8 _ZN34_INTERNAL_6d98d795_4_k_cu_3f7e69d16thrust24THRUST_300001_SM_1000_NS12placeholders2_7E[1];
.global .align 1 .b8 _ZN34_INTERNAL_6d98d795_4_k_cu_3f7e69d16thrust24THRUST_300001_SM_1000_NS12placeholders2_8E[1];
.global .align 1 .b8 _ZN34_INTERNAL_6d98d795_4_k_cu_3f7e69d16thrust24THRUST_300001_SM_1000_NS12placeholders2_9E[1];
.global .align 1 .b8 _ZN34_INTERNAL_6d98d795_4_k_cu_3f7e69d16thrust24THRUST_300001_SM_1000_NS12placeholders3_10E[1];

.visible .entry _Z19topk_routing_kernelPKfPfPiS1_iiif(
	.param .u64 .ptr .align 1 _Z19topk_routing_kernelPKfPfPiS1_iiif_param_0,
	.param .u64 .ptr .align 1 _Z19topk_routing_kernelPKfPfPiS1_iiif_param_1,
	.param .u64 .ptr .align 1 _Z19topk_routing_kernelPKfPfPiS1_iiif_param_2,
	.param .u64 .ptr .align 1 _Z19topk_routing_kernelPKfPfPiS1_iiif_param_3,
	.param .u32 _Z19topk_routing_kernelPKfPfPiS1_iiif_param_4,
	.param .u32 _Z19topk_routing_kernelPKfPfPiS1_iiif_param_5,
	.param .u32 _Z19topk_routing_kernelPKfPfPiS1_iiif_param_6,
	.param .f32 _Z19topk_routing_kernelPKfPfPiS1_iiif_param_7
)
{
	.reg .pred 	%p<47>;
	.reg .b32 	%r<112>;
	.reg .b32 	%f<81>;
	.reg .b64 	%rd<16>;
	// demoted variable
	.shared .align 4 .b8 _ZZ19topk_routing_kernelPKfPfPiS1_iiifE8s_logits[256];
	// demoted variable
	.shared .align 4 .b8 _ZZ19topk_routing_kernelPKfPfPiS1_iiifE8s_values[32];
	// demoted variable
	.shared .align 4 .b8 _ZZ19topk_routing_kernelPKfPfPiS1_iiifE9s_indices[32];
	// demoted variable
	.shared .align 4 .f32 _ZZ19topk_routing_kernelPKfPfPiS1_iiifE5s_sum;
	ld.param.u64 	%rd1, [_Z19topk_routing_kernelPKfPfPiS1_iiif_param_0];
	ld.param.u64 	%rd2, [_Z19topk_routing_kernelPKfPfPiS1_iiif_param_1];
	ld.param.u64 	%rd3, [_Z19topk_routing_kernelPKfPfPiS1_iiif_param_2];
	ld.param.u64 	%rd4, [_Z19topk_routing_kernelPKfPfPiS1_iiif_param_3];
	ld.param.u32 	%r35, [_Z19topk_routing_kernelPKfPfPiS1_iiif_param_4];
	ld.param.u32 	%r33, [_Z19topk_routing_kernelPKfPfPiS1_iiif_param_5];
	ld.param.u32 	%r34, [_Z19topk_routing_kernelPKfPfPiS1_iiif_param_6];
	ld.param.f32 	%f26, [_Z19topk_routing_kernelPKfPfPiS1_iiif_param_7];
	mov.u32 	%r1, %ctaid.x;
	mov.u32 	%r2, %tid.x;
	setp.ge.s32 	%p1, %r1, %r35;
	@%p1 bra 	$L__BB0_45;
	setp.ge.s32 	%p2, %r2, %r33;
	mov.f32 	%f67, 0fFF800000;
	@%p2 bra 	$L__BB0_3;
	mad.lo.s32 	%r36, %r33, %r1, %r2;
	cvta.to.global.u64 	%rd5, %rd1;
	mul.wide.u32 	%rd6, %r36, 4;
	add.s64 	%rd7, %rd5, %rd6;
	ld.global.nc.f32 	%f28, [%rd7];
	div.rn.f32 	%f67, %f28, %f26;
$L__BB0_3:
	setp.ge.s32 	%p3, %r2, %r33;
	shl.b32 	%r37, %r2, 2;
	mov.u32 	%r38, _ZZ19topk_routing_kernelPKfPfPiS1_iiifE8s_logits;
	add.s32 	%r3, %r38, %r37;
	st.shared.f32 	[%r3], %f67;
	bar.sync 	0;
	mov.f32 	%f71, 0fFF800000;
	@%p3 bra 	$L__BB0_6;
	mov.f32 	%f71, 0fFF800000;
	mov.u32 	%r4, %ntid.x;
	mov.u32 	%r98, %r2;
$L__BB0_5:
	shl.b32 	%r39, %r98, 2;
	add.s32 	%r41, %r38, %r39;
	ld.shared.f32 	%f31, [%r41];
	max.f32 	%f71, %f71, %f31;
	add.s32 	%r98, %r98, %r4;
	setp.lt.s32 	%p4, %r98, %r33;
	@%p4 bra 	$L__BB0_5;
$L__BB0_6:
	mov.u32 	%r7, %ntid.x;
	setp.lt.u32 	%p5, %r7, 2;
	@%p5 bra 	$L__BB0_11;
	mov.u32 	%r99, %r7;
$L__BB0_8:
	shr.u32 	%r9, %r99, 1;
	setp.ge.u32 	%p6, %r2, %r9;
	@%p6 bra 	$L__BB0_10;
	mov.b32 	%r42, %f71;
	shfl.sync.down.b32	%r43|%p7, %r42, %r9, 31, -1;
	mov.b32 	%f32, %r43;
	max.f32 	%f71, %f71, %f32;
$L__BB0_10:
	setp.gt.u32 	%p8, %r99, 3;
	mov.u32 	%r99, %r9;
	@%p8 bra 	$L__BB0_8;
$L__BB0_11:
	setp.ne.s32 	%p9, %r2, 0;
	@%p9 bra 	$L__BB0_13;
	st.shared.f32 	[_ZZ19topk_routing_kernelPKfPfPiS1_iiifE5s_sum], %f71;
$L__BB0_13:
	setp.ge.s32 	%p10, %r2, %r33;
	bar.sync 	0;
	mov.f32 	%f75, 0f00000000;
	@%p10 bra 	$L__BB0_16;
	mov.f32 	%f75, 0f00000000;
	ld.shared.f32 	%f10, [_ZZ19topk_routing_kernelPKfPfPiS1_iiifE5s_sum];
	mov.u32 	%r100, %r2;
$L__BB0_15:
	shl.b32 	%r44, %r100, 2;
	add.s32 	%r46, %r38, %r44;
	ld.shared.f32 	%f35, [%r46];
	sub.f32 	%f36, %f35, %f10;
	fma.rn.f32 	%f37, %f36, 0f3BBB989D, 0f3F000000;
	cvt.sat.f32.f32 	%f38, %f37;
	mov.f32 	%f39, 0f4B400001;
	mov.f32 	%f40, 0f437C0000;
	fma.rm.f32 	%f41, %f38, %f40, %f39;
	add.f32 	%f42, %f41, 0fCB40007F;
	neg.f32 	%f43, %f42;
	fma.rn.f32 	%f44, %f36, 0f3FB8AA3B, %f43;
	fma.rn.f32 	%f45, %f36, 0f32A57060, %f44;
	mov.b32 	%r47, %f41;
	shl.b32 	%r48, %r47, 23;
	mov.b32 	%f46, %r48;
	ex2.approx.ftz.f32 	%f47, %f45;
	mul.f32 	%f48, %f47, %f46;
	st.shared.f32 	[%r46], %f48;
	add.f32 	%f75, %f75, %f48;
	add.s32 	%r100, %r100, %r7;
	setp.lt.s32 	%p11, %r100, %r33;
	@%p11 bra 	$L__BB0_15;
$L__BB0_16:
	setp.lt.u32 	%p12, %r7, 2;
	mov.u32 	%r101, %r7;
	@%p12 bra 	$L__BB0_20;
$L__BB0_17:
	shr.u32 	%r13, %r101, 1;
	setp.ge.u32 	%p13, %r2, %r13;
	@%p13 bra 	$L__BB0_19;
	mov.b32 	%r49, %f75;
	shfl.sync.down.b32	%r50|%p14, %r49, %r13, 31, -1;
	mov.b32 	%f49, %r50;
	add.f32 	%f75, %f75, %f49;
$L__BB0_19:
	setp.gt.u32 	%p15, %r101, 3;
	mov.u32 	%r101, %r13;
	@%p15 bra 	$L__BB0_17;
$L__BB0_20:
	setp.ne.s32 	%p16, %r2, 0;
	@%p16 bra 	$L__BB0_22;
	st.shared.f32 	[_ZZ19topk_routing_kernelPKfPfPiS1_iiifE5s_sum], %f75;
$L__BB0_22:
	setp.ge.s32 	%p17, %r2, %r33;
	bar.sync 	0;
	@%p17 bra 	$L__BB0_25;
	ld.shared.f32 	%f18, [_ZZ19topk_routing_kernelPKfPfPiS1_iiifE5s_sum];
	mov.u32 	%r102, %r2;
$L__BB0_24:
	shl.b32 	%r51, %r102, 2;
	add.s32 	%r53, %r38, %r51;
	ld.shared.f32 	%f50, [%r53];
	div.rn.f32 	%f51, %f50, %f18;
	st.shared.f32 	[%r53], %f51;
	add.s32 	%r102, %r102, %r7;
	setp.lt.s32 	%p18, %r102, %r33;
	@%p18 bra 	$L__BB0_24;
$L__BB0_25:
	bar.sync 	0;
	setp.lt.s32 	%p19, %r34, 1;
	@%p19 bra 	$L__BB0_41;
	mov.b32 	%r103, 0;
$L__BB0_27:
	setp.ge.s32 	%p20, %r2, %r33;
	mov.b32 	%r111, -1;
	mov.f32 	%f80, 0fBF800000;
	@%p20 bra 	$L__BB0_38;
	setp.eq.s32 	%p21, %r103, 0;
	@%p21 bra 	$L__BB0_31;
	neg.s32 	%r17, %r103;
	mov.f32 	%f80, 0fBF800000;
	mov.b32 	%r111, -1;
	mov.u32 	%r106, %r2;
$L__BB0_30:
	mov.u32 	%r108, _ZZ19topk_routing_kernelPKfPfPiS1_iiifE9s_indices;
	mov.u32 	%r109, %r17;
	bra.uni 	$L__BB0_34;
$L__BB0_31:
	mov.f32 	%f80, 0fBF800000;
	mov.b32 	%r111, -1;
	mov.u32 	%r104, %r2;
$L__BB0_32:
	shl.b32 	%r63, %r104, 2;
	add.s32 	%r65, %r38, %r63;
	ld.shared.f32 	%f55, [%r65];
	setp.gt.f32 	%p26, %f55, %f80;
	selp.f32 	%f80, %f55, %f80, %p26;
	selp.b32 	%r111, %r104, %r111, %p26;
	add.s32 	%r104, %r104, %r7;
	setp.lt.s32 	%p27, %r104, %r33;
	@%p27 bra 	$L__BB0_32;
	bra.uni 	$L__BB0_38;
$L__BB0_33:
	add.s32 	%r109, %r109, 1;
	setp.eq.s32 	%p23, %r109, 0;
	add.s32 	%r108, %r108, 4;
	@%p23 bra 	$L__BB0_35;
$L__BB0_34:
	ld.shared.u32 	%r58, [%r108];
	setp.eq.s32 	%p22, %r58, %r106;
	@%p22 bra 	$L__BB0_37;
	bra.uni 	$L__BB0_33;
$L__BB0_35:
	shl.b32 	%r59, %r106, 2;
	mov.u32 	%r60, _ZZ19topk_routing_kernelPKfPfPiS1_iiifE8s_logits;
	add.s32 	%r61, %r60, %r59;
	ld.shared.f32 	%f22, [%r61];
	setp.leu.f32 	%p24, %f22, %f80;
	@%p24 bra 	$L__BB0_37;
	mov.f32 	%f80, %f22;
	mov.u32 	%r111, %r106;
$L__BB0_37:
	add.s32 	%r106, %r106, %r7;
	setp.lt.s32 	%p25, %r106, %r33;
	@%p25 bra 	$L__BB0_30;
$L__BB0_38:
	setp.ne.s32 	%p28, %r2, 0;
	mov.b32 	%r66, %f80;
	shfl.sync.down.b32	%r67|%p29, %r66, 16, 31, -1;
	mov.b32 	%f56, %r67;
	shfl.sync.down.b32	%r68|%p30, %r111, 16, 31, -1;
	setp.lt.f32 	%p31, %f80, %f56;
	selp.f32 	%f57, %f56, %f80, %p31;
	selp.b32 	%r69, %r68, %r111, %p31;
	mov.b32 	%r70, %f57;
	shfl.sync.down.b32	%r71|%p32, %r70, 8, 31, -1;
	mov.b32 	%f58, %r71;
	shfl.sync.down.b32	%r72|%p33, %r69, 8, 31, -1;
	setp.lt.f32 	%p34, %f57, %f58;
	selp.f32 	%f59, %f58, %f57, %p34;
	selp.b32 	%r73, %r72, %r69, %p34;
	mov.b32 	%r74, %f59;
	shfl.sync.down.b32	%r75|%p35, %r74, 4, 31, -1;
	mov.b32 	%f60, %r75;
	shfl.sync.down.b32	%r76|%p36, %r73, 4, 31, -1;
	setp.lt.f32 	%p37, %f59, %f60;
	selp.f32 	%f61, %f60, %f59, %p37;
	selp.b32 	%r77, %r76, %r73, %p37;
	mov.b32 	%r78, %f61;
	shfl.sync.down.b32	%r79|%p38, %r78, 2, 31, -1;
	mov.b32 	%f62, %r79;
	shfl.sync.down.b32	%r80|%p39, %r77, 2, 31, -1;
	setp.lt.f32 	%p40, %f61, %f62;
	selp.f32 	%f63, %f62, %f61, %p40;
	selp.b32 	%r81, %r80, %r77, %p40;
	mov.b32 	%r82, %f63;
	shfl.sync.down.b32	%r83|%p41, %r82, 1, 31, -1;
	mov.b32 	%f64, %r83;
	shfl.sync.down.b32	%r84|%p42, %r81, 1, 31, -1;
	setp.lt.f32 	%p43, %f63, %f64;
	selp.f32 	%f25, %f64, %f63, %p43;
	selp.b32 	%r31, %r84, %r81, %p43;
	@%p28 bra 	$L__BB0_40;
	shl.b32 	%r85, %r103, 2;
	mov.u32 	%r86, _ZZ19topk_routing_kernelPKfPfPiS1_iiifE8s_values;
	add.s32 	%r87, %r86, %r85;
	st.shared.f32 	[%r87], %f25;
	mov.u32 	%r88, _ZZ19topk_routing_kernelPKfPfPiS1_iiifE9s_indices;
	add.s32 	%r89, %r88, %r85;
	st.shared.u32 	[%r89], %r31;
$L__BB0_40:
	bar.sync 	0;
	add.s32 	%r103, %r103, 1;
	setp.ne.s32 	%p44, %r103, %r34;
	@%p44 bra 	$L__BB0_27;
$L__BB0_41:
	setp.ge.s32 	%p45, %r2, %r34;
	@%p45 bra 	$L__BB0_43;
	shl.b32 	%r90, %r2, 2;
	mov.u32 	%r91, _ZZ19topk_routing_kernelPKfPfPiS1_iiifE8s_values;
	add.s32 	%r92, %r91, %r90;
	ld.shared.f32 	%f65, [%r92];
	mad.lo.s32 	%r93, %r34, %r1, %r2;
	cvta.to.global.u64 	%rd8, %rd2;
	mul.wide.u32 	%rd9, %r93, 4;
	add.s64 	%rd10, %rd8, %rd9;
	st.global.f32 	[%rd10], %f65;
	mov.u32 	%r94, _ZZ19topk_routing_kernelPKfPfPiS1_iiifE9s_indices;
	add.s32 	%r95, %r94, %r90;
	ld.shared.u32 	%r96, [%r95];
	cvta.to.global.u64 	%rd11, %rd3;
	add.s64 	%rd12, %rd11, %rd9;
	st.global.u32 	[%rd12], %r96;
$L__BB0_43:
	setp.ge.s32 	%p46, %r2, %r33;
	@%p46 bra 	$L__BB0_45;
	ld.shared.f32 	%f66, [%r3];
	mad.lo.s32 	%r97, %r33, %r1, %r2;
	cvta.to.global.u64 	%rd13, %rd4;
	mul.wide.u32 	%rd14, %r97, 4;
	add.s64 	%rd15, %rd13, %rd14;
	st.global.f32 	[%rd15], %f66;
$L__BB0_45:
	ret;

}
	// .globl	_Z21load_balancing_kernelPKfPfS1_iif
.visible .entry _Z21load_balancing_kernelPKfPfS1_iif(
	.param .u64 .ptr .align 1 _Z21load_balancing_kernelPKfPfS1_iif_param_0,
	.param .u64 .ptr .align 1 _Z21load_balancing_kernelPKfPfS1_iif_param_1,
	.param .u64 .ptr .align 1 _Z21load_balancing_kernelPKfPfS1_iif_param_2,
	.param .u32 _Z21load_balancing_kernelPKfPfS1_iif_param_3,
	.param .u32 _Z21load_balancing_kernelPKfPfS1_iif_param_4,
	.param .f32 _Z21load_balancing_kernelPKfPfS1_iif_param_5
)
{
	.reg .pred 	%p<21>;
	.reg .b32 	%r<60>;
	.reg .b32 	%f<200>;
	.reg .b64 	%rd<58>;

	ld.param.u64 	%rd10, [_Z21load_balancing_kernelPKfPfS1_iif_param_0];
	ld.param.u64 	%rd11, [_Z21load_balancing_kernelPKfPfS1_iif_param_1];
	ld.param.u64 	%rd9, [_Z21load_balancing_kernelPKfPfS1_iif_param_2];
	ld.param.u32 	%r38, [_Z21load_balancing_kernelPKfPfS1_iif_param_3];
	ld.param.u32 	%r39, [_Z21load_balancing_kernelPKfPfS1_iif_param_4];
	ld.param.f32 	%f28, [_Z21load_balancing_kernelPKfPfS1_iif_param_5];
	cvta.to.global.u64 	%rd1, %rd10;
	cvta.to.global.u64 	%rd2, %rd11;
	mov.u32 	%r40, %ctaid.x;
	mov.u32 	%r41, %ntid.x;
	mov.u32 	%r42, %tid.x;
	mad.lo.s32 	%r1, %r40, %r41, %r42;
	setp.ge.s32 	%p1, %r1, %r39;
	@%p1 bra 	$L__BB1_29;
	setp.lt.s32 	%p2, %r38, 1;
	mov.f32 	%f190, 0f00000000;
	@%p2 bra 	$L__BB1_14;
	and.b32  	%r2, %r38, 15;
	setp.lt.u32 	%p3, %r38, 16;
	mov.f32 	%f190, 0f00000000;
	mov.b32 	%r51, 0;
	@%p3 bra 	$L__BB1_5;
	and.b32  	%r51, %r38, 2147483632;
	neg.s32 	%r49, %r51;
	shl.b32 	%r5, %r39, 4;
	mov.f32 	%f190, 0f00000000;
	mul.wide.s32 	%rd14, %r39, 4;
	mov.u32 	%r48, %r1;
$L__BB1_4:
	.pragma "nounroll";
	mul.wide.s32 	%rd12, %r48, 4;
	add.s64 	%rd13, %rd1, %rd12;
	ld.global.nc.f32 	%f33, [%rd13];
	add.f32 	%f34, %f190, %f33;
	add.s64 	%rd15, %rd13, %rd14;
	ld.global.nc.f32 	%f35, [%rd15];
	add.f32 	%f36, %f34, %f35;
	add.s64 	%rd16, %rd15, %rd14;
	ld.global.nc.f32 	%f37, [%rd16];
	add.f32 	%f38, %f36, %f37;
	add.s64 	%rd17, %rd16, %rd14;
	ld.global.nc.f32 	%f39, [%rd17];
	add.f32 	%f40, %f38, %f39;
	add.s64 	%rd18, %rd17, %rd14;
	ld.global.nc.f32 	%f41, [%rd18];
	add.f32 	%f42, %f40, %f41;
	add.s64 	%rd19, %rd18, %rd14;
	ld.global.nc.f32 	%f43, [%rd19];
	add.f32 	%f44, %f42, %f43;
	add.s64 	%rd20, %rd19, %rd14;
	ld.global.nc.f32 	%f45, [%rd20];
	add.f32 	%f46, %f44, %f45;
	add.s64 	%rd21, %rd20, %rd14;
	ld.global.nc.f32 	%f47, [%rd21];
	add.f32 	%f48, %f46, %f47;
	add.s64 	%rd22, %rd21, %rd14;
	ld.global.nc.f32 	%f49, [%rd22];
	add.f32 	%f50, %f48, %f49;
	add.s64 	%rd23, %rd22, %rd14;
	ld.global.nc.f32 	%f51, [%rd23];
	add.f32 	%f52, %f50, %f51;
	add.s64 	%rd24, %rd23, %rd14;
	ld.global.nc.f32 	%f53, [%rd24];
	add.f32 	%f54, %f52, %f53;
	add.s64 	%rd25, %rd24, %rd14;
	ld.global.nc.f32 	%f55, [%rd25];
	add.f32 	%f56, %f54, %f55;
	add.s64 	%rd26, %rd25, %rd14;
	ld.global.nc.f32 	%f57, [%rd26];
	add.f32 	%f58, %f56, %f57;
	add.s64 	%rd27, %rd26, %rd14;
	ld.global.nc.f32 	%f59, [%rd27];
	add.f32 	%f60, %f58, %f59;
	add.s64 	%rd28, %rd27, %rd14;
	ld.global.nc.f32 	%f61, [%rd28];
	add.f32 	%f62, %f60, %f61;
	add.s64 	%rd29, %rd28, %rd14;
	ld.global.nc.f32 	%f63, [%rd29];
	add.f32 	%f190, %f62, %f63;
	add.s32 	%r49, %r49, 16;
	add.s32 	%r48, %r48, %r5;
	setp.ne.s32 	%p4, %r49, 0;
	@%p4 bra 	$L__BB1_4;
$L__BB1_5:
	setp.eq.s32 	%p5, %r2, 0;
	@%p5 bra 	$L__BB1_14;
	and.b32  	%r11, %r38, 7;
	setp.lt.u32 	%p6, %r2, 8;
	@%p6 bra 	$L__BB1_8;
	mad.lo.s32 	%r44, %r51, %r39, %r1;
	mul.wide.s32 	%rd30, %r44, 4;
	add.s64 	%rd31, %rd1, %rd30;
	ld.global.nc.f32 	%f65, [%rd31];
	add.f32 	%f66, %f190, %f65;
	mul.wide.s32 	%rd32, %r39, 4;
	add.s64 	%rd33, %rd31, %rd32;
	ld.global.nc.f32 	%f67, [%rd33];
	add.f32 	%f68, %f66, %f67;
	add.s64 	%rd34, %rd33, %rd32;
	ld.global.nc.f32 	%f69, [%rd34];
	add.f32 	%f70, %f68, %f69;
	add.s64 	%rd35, %rd34, %rd32;
	ld.global.nc.f32 	%f71, [%rd35];
	add.f32 	%f72, %f70, %f71;
	add.s64 	%rd36, %rd35, %rd32;
	ld.global.nc.f32 	%f73, [%rd36];
	add.f32 	%f74, %f72, %f73;
	add.s64 	%rd37, %rd36, %rd32;
	ld.global.nc.f32 	%f75, [%rd37];
	add.f32 	%f76, %f74, %f75;
	add.s64 	%rd38, %rd37, %rd32;
	ld.global.nc.f32 	%f77, [%rd38];
	add.f32 	%f78, %f76, %f77;
	add.s64 	%rd39, %rd38, %rd32;
	ld.global.nc.f32 	%f79, [%rd39];
	add.f32 	%f190, %f78, %f79;
	add.s32 	%r51, %r51, 8;
$L__BB1_8:
	setp.eq.s32 	%p7, %r11, 0;
	@%p7 bra 	$L__BB1_14;
	and.b32  	%r14, %r38, 3;
	setp.lt.u32 	%p8, %r11, 4;
	@%p8 bra 	$L__BB1_11;
	mad.lo.s32 	%r45, %r51, %r39, %r1;
	mul.wide.s32 	%rd40, %r45, 4;
	add.s64 	%rd41, %rd1, %rd40;
	ld.global.nc.f32 	%f81, [%rd41];
	add.f32 	%f82, %f190, %f81;
	mul.wide.s32 	%rd42, %r39, 4;
	add.s64 	%rd43, %rd41, %rd42;
	ld.global.nc.f32 	%f83, [%rd43];
	add.f32 	%f84, %f82, %f83;
	add.s64 	%rd44, %rd43, %rd42;
	ld.global.nc.f32 	%f85, [%rd44];
	add.f32 	%f86, %f84, %f85;
	add.s64 	%rd45, %rd44, %rd42;
	ld.global.nc.f32 	%f87, [%rd45];
	add.f32 	%f190, %f86, %f87;
	add.s32 	%r51, %r51, 4;
$L__BB1_11:
	setp.eq.s32 	%p9, %r14, 0;
	@%p9 bra 	$L__BB1_14;
	mad.lo.s32 	%r54, %r51, %r39, %r1;
	neg.s32 	%r53, %r14;
$L__BB1_13:
	.pragma "nounroll";
	mul.wide.s32 	%rd46, %r54, 4;
	add.s64 	%rd47, %rd1, %rd46;
	ld.global.nc.f32 	%f88, [%rd47];
	add.f32 	%f190, %f190, %f88;
	add.s32 	%r54, %r54, %r39;
	add.s32 	%r53, %r53, 1;
	setp.ne.s32 	%p10, %r53, 0;
	@%p10 bra 	$L__BB1_13;
$L__BB1_14:
	cvt.rn.f32.s32 	%f89, %r38;
	div.rn.f32 	%f90, %f190, %f89;
	mul.wide.s32 	%rd48, %r1, 4;
	add.s64 	%rd49, %rd2, %rd48;
	st.global.f32 	[%rd49], %f90;
	bar.sync 	0;
	setp.ne.s32 	%p11, %r1, 0;
	@%p11 bra 	$L__BB1_29;
	cvt.rn.f32.s32 	%f92, %r39;
	rcp.rn.f32 	%f14, %f92;
	setp.lt.s32 	%p12, %r39, 1;
	mov.f32 	%f199, 0f00000000;
	@%p12 bra 	$L__BB1_28;
	add.s32 	%r47, %r39, -1;
	and.b32  	%r23, %r39, 15;
	setp.lt.u32 	%p13, %r47, 15;
	mov.f32 	%f199, 0f00000000;
	mov.b32 	%r57, 0;
	@%p13 bra 	$L__BB1_19;
	and.b32  	%r57, %r39, 2147483632;
	neg.s32 	%r55, %r57;
	add.s64 	%rd56, %rd2, 32;
	mov.f32 	%f199, 0f00000000;
$L__BB1_18:
	.pragma "nounroll";
	ld.global.f32 	%f96, [%rd56+-32];
	sub.f32 	%f97, %f96, %f14;
	fma.rn.f32 	%f98, %f97, %f97, %f199;
	ld.global.f32 	%f99, [%rd56+-28];
	sub.f32 	%f100, %f99, %f14;
	fma.rn.f32 	%f101, %f100, %f100, %f98;
	ld.global.f32 	%f102, [%rd56+-24];
	sub.f32 	%f103, %f102, %f14;
	fma.rn.f32 	%f104, %f103, %f103, %f101;
	ld.global.f32 	%f105, [%rd56+-20];
	sub.f32 	%f106, %f105, %f14;
	fma.rn.f32 	%f107, %f106, %f106, %f104;
	ld.global.f32 	%f108, [%rd56+-16];
	sub.f32 	%f109, %f108, %f14;
	fma.rn.f32 	%f110, %f109, %f109, %f107;
	ld.global.f32 	%f111, [%rd56+-12];
	sub.f32 	%f112, %f111, %f14;
	fma.rn.f32 	%f113, %f112, %f112, %f110;
	ld.global.f32 	%f114, [%rd56+-8];
	sub.f32 	%f115, %f114, %f14;
	fma.rn.f32 	%f116, %f115, %f115, %f113;
	ld.global.f32 	%f117, [%rd56+-4];
	sub.f32 	%f118, %f117, %f14;
	fma.rn.f32 	%f119, %f118, %f118, %f116;
	ld.global.f32 	%f120, [%rd56];
	sub.f32 	%f121, %f120, %f14;
	fma.rn.f32 	%f122, %f121, %f121, %f119;
	ld.global.f32 	%f123, [%rd56+4];
	sub.f32 	%f124, %f123, %f14;
	fma.rn.f32 	%f125, %f124, %f124, %f122;
	ld.global.f32 	%f126, [%rd56+8];
	sub.f32 	%f127, %f126, %f14;
	fma.rn.f32 	%f128, %f127, %f127, %f125;
	ld.global.f32 	%f129, [%rd56+12];
	sub.f32 	%f130, %f129, %f14;
	fma.rn.f32 	%f131, %f130, %f130, %f128;
	ld.global.f32 	%f132, [%rd56+16];
	sub.f32 	%f133, %f132, %f14;
	fma.rn.f32 	%f134, %f133, %f133, %f131;
	ld.global.f32 	%f135, [%rd56+20];
	sub.f32 	%f136, %f135, %f14;
	fma.rn.f32 	%f137, %f136, %f136, %f134;
	ld.global.f32 	%f138, [%rd56+24];
	sub.f32 	%f139, %f138, %f14;
	fma.rn.f32 	%f140, %f139, %f139, %f137;
	ld.global.f32 	%f141, [%rd56+28];
	sub.f32 	%f142, %f141, %f14;
	fma.rn.f32 	%f199, %f142, %f142, %f140;
	add.s32 	%r55, %r55, 16;
	add.s64 	%rd56, %rd56, 64;
	setp.ne.s32 	%p14, %r55, 0;
	@%p14 bra 	$L__BB1_18;
$L__BB1_19:
	setp.eq.s32 	%p15, %r23, 0;
	@%p15 bra 	$L__BB1_28;
	and.b32  	%r29, %r39, 7;
	setp.lt.u32 	%p16, %r23, 8;
	@%p16 bra 	$L__BB1_22;
	mul.wide.u32 	%rd50, %r57, 4;
	add.s64 	%rd51, %rd2, %rd50;
	ld.global.f32 	%f144, [%rd51];
	sub.f32 	%f145, %f144, %f14;
	fma.rn.f32 	%f146, %f145, %f145, %f199;
	ld.global.f32 	%f147, [%rd51+4];
	sub.f32 	%f148, %f147, %f14;
	fma.rn.f32 	%f149, %f148, %f148, %f146;
	ld.global.f32 	%f150, [%rd51+8];
	sub.f32 	%f151, %f150, %f14;
	fma.rn.f32 	%f152, %f151, %f151, %f149;
	ld.global.f32 	%f153, [%rd51+12];
	sub.f32 	%f154, %f153, %f14;
	fma.rn.f32 	%f155, %f154, %f154, %f152;
	ld.global.f32 	%f156, [%rd51+16];
	sub.f32 	%f157, %f156, %f14;
	fma.rn.f32 	%f158, %f157, %f157, %f155;
	ld.global.f32 	%f159, [%rd51+20];
	sub.f32 	%f160, %f159, %f14;
	fma.rn.f32 	%f161, %f160, %f160, %f158;
	ld.global.f32 	%f162, [%rd51+24];
	sub.f32 	%f163, %f162, %f14;
	fma.rn.f32 	%f164, %f163, %f163, %f161;
	ld.global.f32 	%f165, [%rd51+28];
	sub.f32 	%f166, %f165, %f14;
	fma.rn.f32 	%f199, %f166, %f166, %f164;
	add.s32 	%r57, %r57, 8;
$L__BB1_22:
	setp.eq.s32 	%p17, %r29, 0;
	@%p17 bra 	$L__BB1_28;
	and.b32  	%r32, %r39, 3;
	setp.lt.u32 	%p18, %r29, 4;
	@%p18 bra 	$L__BB1_25;
	mul.wide.u32 	%rd52, %r57, 4;
	add.s64 	%rd53, %rd2, %rd52;
	ld.global.f32 	%f168, [%rd53];
	sub.f32 	%f169, %f168, %f14;
	fma.rn.f32 	%f170, %f169, %f169, %f199;
	ld.global.f32 	%f171, [%rd53+4];
	sub.f32 	%f172, %f171, %f14;
	fma.rn.f32 	%f173, %f172, %f172, %f170;
	ld.global.f32 	%f174, [%rd53+8];
	sub.f32 	%f175, %f174, %f14;
	fma.rn.f32 	%f176, %f175, %f175, %f173;
	ld.global.f32 	%f177, [%rd53+12];
	sub.f32 	%f178, %f177, %f14;
	fma.rn.f32 	%f199, %f178, %f178, %f176;
	add.s32 	%r57, %r57, 4;
$L__BB1_25:
	setp.eq.s32 	%p19, %r32, 0;
	@%p19 bra 	$L__BB1_28;
	mul.wide.u32 	%rd54, %r57, 4;
	add.s64 	%rd57, %rd2, %rd54;
	neg.s32 	%r59, %r32;
$L__BB1_27:
	.pragma "nounroll";
	ld.global.f32 	%f179, [%rd57];
	sub.f32 	%f180, %f179, %f14;
	fma.rn.f32 	%f199, %f180, %f180, %f199;
	add.s64 	%rd57, %rd57, 4;
	add.s32 	%r59, %r59, 1;
	setp.ne.s32 	%p20, %r59, 0;
	@%p20 bra 	$L__BB1_27;
$L__BB1_28:
	mul.f32 	%f181, %f28, %f199;
	cvta.to.global.u64 	%rd55, %rd9;
	st.global.f32 	[%rd55], %f181;
$L__BB1_29:
	ret;

}
	// .globl	_Z23adaptive_routing_kernelPKfS0_PfS1_S0_S0_iiiiff
.visible .entry _Z23adaptive_routing_kernelPKfS0_PfS1_S0_S0_iiiiff(
	.param .u64 .ptr .align 1 _Z23adaptive_routing_kernelPKfS0_PfS1_S0_S0_iiiiff_param_0,
	.param .u64 .ptr .align 1 _Z23adaptive_routing_kernelPKfS0_PfS1_S0_S0_iiiiff_param_1,
	.param .u64 .ptr .align 1 _Z23adaptive_routing_kernelPKfS0_PfS1_S0_S0_iiiiff_param_2,
	.param .u64 .ptr .align 1 _Z23adaptive_routing_kernelPKfS0_PfS1_S0_S0_iiiiff_param_3,
	.param .u64 .ptr .align 1 _Z23adaptive_routing_kernelPKfS0_PfS1_S0_S0_iiiiff_param_4,
	.param .u64 .ptr .align 1 _Z23adaptive_routing_kernelPKfS0_PfS1_S0_S0_iiiiff_param_5,
	.param .u32 _Z23adaptive_routing_kernelPKfS0_PfS1_S0_S0_iiiiff_param_6,
	.param .u32 _Z23adaptive_routing_kernelPKfS0_PfS1_S0_S0_iiiiff_param_7,
	.param .u32 _Z23adaptive_routing_kernelPKfS0_PfS1_S0_S0_iiiiff_param_8,
	.param .u32 _Z23adaptive_routing_kernelPKfS0_PfS1_S0_S0_iiiiff_param_9,
	.param .f32 _Z23adaptive_routing_kernelPKfS0_PfS1_S0_S0_iiiiff_param_10,
	.param .f32 _Z23adaptive_routing_kernelPKfS0_PfS1_S0_S0_iiiiff_param_11
)
{
	.reg .pred 	%p<33>;
	.reg .b32 	%r<129>;
	.reg .b32 	%f<380>;
	.reg .b64 	%rd<71>;
	// demoted variable
	.shared .align 4 .f32 _ZZ23adaptive_routing_kernelPKfS0_PfS1_S0_S0_iiiiffE11s_max_logit;
	// demoted variable
	.shared .align 4 .f32 _ZZ23adaptive_routing_kernelPKfS0_PfS1_S0_S0_iiiiffE9s_sum_exp;
	ld.param.u64 	%rd9, [_Z23adaptive_routing_kernelPKfS0_PfS1_S0_S0_iiiiff_param_0];
	ld.param.u64 	%rd10, [_Z23adaptive_routing_kernelPKfS0_PfS1_S0_S0_iiiiff_param_2];
	ld.param.u64 	%rd11, [_Z23adaptive_routing_kernelPKfS0_PfS1_S0_S0_iiiiff_param_4];
	ld.param.u64 	%rd8, [_Z23adaptive_routing_kernelPKfS0_PfS1_S0_S0_iiiiff_param_5];
	ld.param.u32 	%r60, [_Z23adaptive_routing_kernelPKfS0_PfS1_S0_S0_iiiiff_param_6];
	ld.param.u32 	%r57, [_Z23adaptive_routing_kernelPKfS0_PfS1_S0_S0_iiiiff_param_7];
	ld.param.u32 	%r58, [_Z23adaptive_routing_kernelPKfS0_PfS1_S0_S0_iiiiff_param_8];
	ld.param.u32 	%r59, [_Z23adaptive_routing_kernelPKfS0_PfS1_S0_S0_iiiiff_param_9];
	ld.param.f32 	%f40, [_Z23adaptive_routing_kernelPKfS0_PfS1_S0_S0_iiiiff_param_10];
	ld.param.f32 	%f41, [_Z23adaptive_routing_kernelPKfS0_PfS1_S0_S0_iiiiff_param_11];
	cvta.to.global.u64 	%rd1, %rd11;
	cvta.to.global.u64 	%rd2, %rd9;
	cvta.to.global.u64 	%rd3, %rd10;
	mov.u32 	%r1, %ctaid.x;
	mov.u32 	%r2, %ctaid.y;
	mov.u32 	%r3, %tid.x;
	setp.ge.s32 	%p1, %r1, %r60;
	setp.ge.s32 	%p2, %r2, %r57;
	or.pred  	%p3, %p1, %p2;
	setp.ge.s32 	%p4, %r3, %r59;
	or.pred  	%p5, %p3, %p4;
	@%p5 bra 	$L__BB2_39;
	cvta.to.global.u64 	%rd12, %rd8;
	mul.wide.u32 	%rd13, %r3, 4;
	add.s64 	%rd14, %rd12, %rd13;
	ld.global.nc.f32 	%f362, [%rd14];
	setp.lt.s32 	%p6, %r58, 1;
	@%p6 bra 	$L__BB2_13;
	mad.lo.s32 	%r62, %r57, %r1, %r2;
	mul.lo.s32 	%r4, %r62, %r58;
	and.b32  	%r5, %r58, 7;
	setp.lt.u32 	%p7, %r58, 8;
	mov.b32 	%r115, 0;
	@%p7 bra 	$L__BB2_5;
	and.b32  	%r115, %r58, 2147483640;
	neg.s32 	%r113, %r115;
	shl.b32 	%r8, %r59, 3;
	mul.wide.s32 	%rd19, %r59, 4;
	mov.u32 	%r111, %r4;
	mov.u32 	%r112, %r3;
$L__BB2_4:
	.pragma "nounroll";
	mul.wide.s32 	%rd15, %r111, 4;
	add.s64 	%rd16, %rd2, %rd15;
	ld.global.nc.f32 	%f43, [%rd16];
	mul.wide.s32 	%rd17, %r112, 4;
	add.s64 	%rd18, %rd1, %rd17;
	ld.global.nc.f32 	%f44, [%rd18];
	fma.rn.f32 	%f45, %f43, %f44, %f362;
	ld.global.nc.f32 	%f46, [%rd16+4];
	add.s64 	%rd20, %rd18, %rd19;
	ld.global.nc.f32 	%f47, [%rd20];
	fma.rn.f32 	%f48, %f46, %f47, %f45;
	ld.global.nc.f32 	%f49, [%rd16+8];
	add.s64 	%rd21, %rd20, %rd19;
	ld.global.nc.f32 	%f50, [%rd21];
	fma.rn.f32 	%f51, %f49, %f50, %f48;
	ld.global.nc.f32 	%f52, [%rd16+12];
	add.s64 	%rd22, %rd21, %rd19;
	ld.global.nc.f32 	%f53, [%rd22];
	fma.rn.f32 	%f54, %f52, %f53, %f51;
	ld.global.nc.f32 	%f55, [%rd16+16];
	add.s64 	%rd23, %rd22, %rd19;
	ld.global.nc.f32 	%f56, [%rd23];
	fma.rn.f32 	%f57, %f55, %f56, %f54;
	ld.global.nc.f32 	%f58, [%rd16+20];
	add.s64 	%rd24, %rd23, %rd19;
	ld.global.nc.f32 	%f59, [%rd24];
	fma.rn.f32 	%f60, %f58, %f59, %f57;
	ld.global.nc.f32 	%f61, [%rd16+24];
	add.s64 	%rd25, %rd24, %rd19;
	ld.global.nc.f32 	%f62, [%rd25];
	fma.rn.f32 	%f63, %f61, %f62, %f60;
	ld.global.nc.f32 	%f64, [%rd16+28];
	add.s64 	%rd26, %rd25, %rd19;
	ld.global.nc.f32 	%f65, [%rd26];
	fma.rn.f32 	%f362, %f64, %f65, %f63;
	add.s32 	%r113, %r113, 8;
	add.s32 	%r112, %r112, %r8;
	add.s32 	%r111, %r111, 8;
	setp.ne.s32 	%p8, %r113, 0;
	@%p8 bra 	$L__BB2_4;
$L__BB2_5:
	setp.eq.s32 	%p9, %r5, 0;
	@%p9 bra 	$L__BB2_13;
	and.b32  	%r16, %r58, 3;
	setp.lt.u32 	%p10, %r5, 4;
	@%p10 bra 	$L__BB2_8;
	add.s32 	%r63, %r115, %r4;
	mul.wide.s32 	%rd27, %r63, 4;
	add.s64 	%rd28, %rd2, %rd27;
	ld.global.nc.f32 	%f67, [%rd28];
	mad.lo.s32 	%r64, %r115, %r59, %r3;
	mul.wide.s32 	%rd29, %r64, 4;
	add.s64 	%rd30, %rd1, %rd29;
	ld.global.nc.f32 	%f68, [%rd30];
	fma.rn.f32 	%f69, %f67, %f68, %f362;
	ld.global.nc.f32 	%f70, [%rd28+4];
	mul.wide.s32 	%rd31, %r59, 4;
	add.s64 	%rd32, %rd30, %rd31;
	ld.global.nc.f32 	%f71, [%rd32];
	fma.rn.f32 	%f72, %f70, %f71, %f69;
	ld.global.nc.f32 	%f73, [%rd28+8];
	add.s64 	%rd33, %rd32, %rd31;
	ld.global.nc.f32 	%f74, [%rd33];
	fma.rn.f32 	%f75, %f73, %f74, %f72;
	ld.global.nc.f32 	%f76, [%rd28+12];
	add.s64 	%rd34, %rd33, %rd31;
	ld.global.nc.f32 	%f77, [%rd34];
	fma.rn.f32 	%f362, %f76, %f77, %f75;
	add.s32 	%r115, %r115, 4;
$L__BB2_8:
	setp.eq.s32 	%p11, %r16, 0;
	@%p11 bra 	$L__BB2_13;
	setp.eq.s32 	%p12, %r16, 1;
	@%p12 bra 	$L__BB2_11;
	add.s32 	%r65, %r115, %r4;
	mul.wide.s32 	%rd35, %r65, 4;
	add.s64 	%rd36, %rd2, %rd35;
	ld.global.nc.f32 	%f79, [%rd36];
	mad.lo.s32 	%r66, %r115, %r59, %r3;
	mul.wide.s32 	%rd37, %r66, 4;
	add.s64 	%rd38, %rd1, %rd37;
	ld.global.nc.f32 	%f80, [%rd38];
	fma.rn.f32 	%f81, %f79, %f80, %f362;
	ld.global.nc.f32 	%f82, [%rd36+4];
	mul.wide.s32 	%rd39, %r59, 4;
	add.s64 	%rd40, %rd38, %rd39;
	ld.global.nc.f32 	%f83, [%rd40];
	fma.rn.f32 	%f362, %f82, %f83, %f81;
	add.s32 	%r115, %r115, 2;
$L__BB2_11:
	and.b32  	%r67, %r58, 1;
	setp.eq.b32 	%p13, %r67, 1;
	not.pred 	%p14, %p13;
	@%p14 bra 	$L__BB2_13;
	add.s32 	%r68, %r115, %r4;
	mul.wide.s32 	%rd41, %r68, 4;
	add.s64 	%rd42, %rd2, %rd41;
	ld.global.nc.f32 	%f84, [%rd42];
	mad.lo.s32 	%r69, %r115, %r59, %r3;
	mul.wide.s32 	%rd43, %r69, 4;
	add.s64 	%rd44, %rd1, %rd43;
	ld.global.nc.f32 	%f85, [%rd44];
	fma.rn.f32 	%f362, %f84, %f85, %f362;
$L__BB2_13:
	ld.param.u64 	%rd69, [_Z23adaptive_routing_kernelPKfS0_PfS1_S0_S0_iiiiff_param_1];
	div.rn.f32 	%f86, %f362, %f41;
	mad.lo.s32 	%r70, %r57, %r1, %r2;
	cvta.to.global.u64 	%rd45, %rd69;
	mul.wide.u32 	%rd46, %r70, 4;
	add.s64 	%rd47, %rd45, %rd46;
	ld.global.nc.f32 	%f87, [%rd47];
	setp.gt.f32 	%p15, %f87, %f40;
	add.f32 	%f88, %f87, 0f3F800000;
	fma.rn.f32 	%f89, %f87, 0f3F000000, 0f3F000000;
	selp.f32 	%f90, %f88, %f89, %p15;
	mul.f32 	%f14, %f86, %f90;
	mul.lo.s32 	%r21, %r70, %r59;
	add.s32 	%r22, %r21, %r3;
	mul.wide.u32 	%rd48, %r22, 4;
	add.s64 	%rd49, %rd3, %rd48;
	st.global.f32 	[%rd49], %f14;
	bar.sync 	0;
	setp.ne.s32 	%p16, %r3, 0;
	@%p16 bra 	$L__BB2_38;
	add.s32 	%r23, %r59, -1;
	and.b32  	%r24, %r59, 15;
	setp.lt.u32 	%p17, %r23, 15;
	mov.f32 	%f371, 0fFF800000;
	mov.b32 	%r120, 0;
	@%p17 bra 	$L__BB2_17;
	and.b32  	%r120, %r59, 2147483632;
	neg.s32 	%r118, %r120;
	add.s64 	%rd4, %rd3, 32;
	mov.f32 	%f371, 0fFF800000;
	mov.u32 	%r117, %r21;
$L__BB2_16:
	.pragma "nounroll";
	mul.wide.s32 	%rd50, %r117, 4;
	add.s64 	%rd51, %rd4, %rd50;
	ld.global.f32 	%f94, [%rd51+-32];
	max.f32 	%f95, %f371, %f94;
	ld.global.f32 	%f96, [%rd51+-28];
	max.f32 	%f97, %f95, %f96;
	ld.global.f32 	%f98, [%rd51+-24];
	max.f32 	%f99, %f97, %f98;
	ld.global.f32 	%f100, [%rd51+-20];
	max.f32 	%f101, %f99, %f100;
	ld.global.f32 	%f102, [%rd51+-16];
	max.f32 	%f103, %f101, %f102;
	ld.global.f32 	%f104, [%rd51+-12];
	max.f32 	%f105, %f103, %f104;
	ld.global.f32 	%f106, [%rd51+-8];
	max.f32 	%f107, %f105, %f106;
	ld.global.f32 	%f108, [%rd51+-4];
	max.f32 	%f109, %f107, %f108;
	ld.global.f32 	%f110, [%rd51];
	max.f32 	%f111, %f109, %f110;
	ld.global.f32 	%f112, [%rd51+4];
	max.f32 	%f113, %f111, %f112;
	ld.global.f32 	%f114, [%rd51+8];
	max.f32 	%f115, %f113, %f114;
	ld.global.f32 	%f116, [%rd51+12];
	max.f32 	%f117, %f115, %f116;
	ld.global.f32 	%f118, [%rd51+16];
	max.f32 	%f119, %f117, %f118;
	ld.global.f32 	%f120, [%rd51+20];
	max.f32 	%f121, %f119, %f120;
	ld.global.f32 	%f122, [%rd51+24];
	max.f32 	%f123, %f121, %f122;
	ld.global.f32 	%f124, [%rd51+28];
	max.f32 	%f371, %f123, %f124;
	add.s32 	%r118, %r118, 16;
	add.s32 	%r117, %r117, 16;
	setp.ne.s32 	%p18, %r118, 0;
	@%p18 bra 	$L__BB2_16;
$L__BB2_17:
	setp.eq.s32 	%p19, %r24, 0;
	@%p19 bra 	$L__BB2_26;
	and.b32  	%r32, %r59, 7;
	setp.lt.u32 	%p20, %r24, 8;
	@%p20 bra 	$L__BB2_20;
	add.s32 	%r72, %r120, %r21;
	mul.wide.s32 	%rd52, %r72, 4;
	add.s64 	%rd53, %rd3, %rd52;
	ld.global.f32 	%f126, [%rd53];
	max.f32 	%f127, %f371, %f126;
	ld.global.f32 	%f128, [%rd53+4];
	max.f32 	%f129, %f127, %f128;
	ld.global.f32 	%f130, [%rd53+8];
	max.f32 	%f131, %f129, %f130;
	ld.global.f32 	%f132, [%rd53+12];
	max.f32 	%f133, %f131, %f132;
	ld.global.f32 	%f134, [%rd53+16];
	max.f32 	%f135, %f133, %f134;
	ld.global.f32 	%f136, [%rd53+20];
	max.f32 	%f137, %f135, %f136;
	ld.global.f32 	%f138, [%rd53+24];
	max.f32 	%f139, %f137, %f138;
	ld.global.f32 	%f140, [%rd53+28];
	max.f32 	%f371, %f139, %f140;
	add.s32 	%r120, %r120, 8;
$L__BB2_20:
	setp.eq.s32 	%p21, %r32, 0;
	@%p21 bra 	$L__BB2_26;
	and.b32  	%r35, %r59, 3;
	setp.lt.u32 	%p22, %r32, 4;
	@%p22 bra 	$L__BB2_23;
	add.s32 	%r73, %r120, %r21;
	mul.wide.s32 	%rd54, %r73, 4;
	add.s64 	%rd55, %rd3, %rd54;
	ld.global.f32 	%f142, [%rd55];
	max.f32 	%f143, %f371, %f142;
	ld.global.f32 	%f144, [%rd55+4];
	max.f32 	%f145, %f143, %f144;
	ld.global.f32 	%f146, [%rd55+8];
	max.f32 	%f147, %f145, %f146;
	ld.global.f32 	%f148, [%rd55+12];
	max.f32 	%f371, %f147, %f148;
	add.s32 	%r120, %r120, 4;
$L__BB2_23:
	setp.eq.s32 	%p23, %r35, 0;
	@%p23 bra 	$L__BB2_26;
	add.s32 	%r123, %r120, %r21;
	neg.s32 	%r122, %r35;
$L__BB2_25:
	.pragma "nounroll";
	mul.wide.s32 	%rd56, %r123, 4;
	add.s64 	%rd57, %rd3, %rd56;
	ld.global.f32 	%f149, [%rd57];
	max.f32 	%f371, %f371, %f149;
	add.s32 	%r123, %r123, 1;
	add.s32 	%r122, %r122, 1;
	setp.ne.s32 	%p24, %r122, 0;
	@%p24 bra 	$L__BB2_25;
$L__BB2_26:
	st.shared.f32 	[_ZZ23adaptive_routing_kernelPKfS0_PfS1_S0_S0_iiiiffE11s_max_logit], %f371;
	and.b32  	%r44, %r59, 7;
	setp.lt.u32 	%p25, %r23, 7;
	mov.f32 	%f379, 0f00000000;
	mov.b32 	%r127, 0;
	@%p25 bra 	$L__BB2_29;
	and.b32  	%r127, %r59, 2147483640;
	neg.s32 	%r125, %r127;
	add.s64 	%rd5, %rd3, 16;
	mov.f32 	%f379, 0f00000000;
	mov.u32 	%r124, %r21;
$L__BB2_28:
	.pragma "nounroll";
	mul.wide.s32 	%rd58, %r124, 4;
	add.s64 	%rd59, %rd5, %rd58;
	ld.global.f32 	%f153, [%rd59+-16];
	sub.f32 	%f154, %f153, %f371;
	fma.rn.f32 	%f155, %f154, 0f3BBB989D, 0f3F000000;
	cvt.sat.f32.f32 	%f156, %f155;
	mov.f32 	%f157, 0f4B400001;
	mov.f32 	%f158, 0f437C0000;
	fma.rm.f32 	%f159, %f156, %f158, %f157;
	add.f32 	%f160, %f159, 0fCB40007F;
	neg.f32 	%f161, %f160;
	fma.rn.f32 	%f162, %f154, 0f3FB8AA3B, %f161;
	fma.rn.f32 	%f163, %f154, 0f32A57060, %f162;
	mov.b32 	%r75, %f159;
	shl.b32 	%r76, %r75, 23;
	mov.b32 	%f164, %r76;
	ex2.approx.ftz.f32 	%f165, %f163;
	fma.rn.f32 	%f166, %f165, %f164, %f379;
	ld.global.f32 	%f167, [%rd59+-12];
	sub.f32 	%f168, %f167, %f371;
	fma.rn.f32 	%f169, %f168, 0f3BBB989D, 0f3F000000;
	cvt.sat.f32.f32 	%f170, %f169;
	fma.rm.f32 	%f171, %f170, %f158, %f157;
	add.f32 	%f172, %f171, 0fCB40007F;
	neg.f32 	%f173, %f172;
	fma.rn.f32 	%f174, %f168, 0f3FB8AA3B, %f173;
	fma.rn.f32 	%f175, %f168, 0f32A57060, %f174;
	mov.b32 	%r77, %f171;
	shl.b32 	%r78, %r77, 23;
	mov.b32 	%f176, %r78;
	ex2.approx.ftz.f32 	%f177, %f175;
	fma.rn.f32 	%f178, %f177, %f176, %f166;
	ld.global.f32 	%f179, [%rd59+-8];
	sub.f32 	%f180, %f179, %f371;
	fma.rn.f32 	%f181, %f180, 0f3BBB989D, 0f3F000000;
	cvt.sat.f32.f32 	%f182, %f181;
	fma.rm.f32 	%f183, %f182, %f158, %f157;
	add.f32 	%f184, %f183, 0fCB40007F;
	neg.f32 	%f185, %f184;
	fma.rn.f32 	%f186, %f180, 0f3FB8AA3B, %f185;
	fma.rn.f32 	%f187, %f180, 0f32A57060, %f186;
	mov.b32 	%r79, %f183;
	shl.b32 	%r80, %r79, 23;
	mov.b32 	%f188, %r80;
	ex2.approx.ftz.f32 	%f189, %f187;
	fma.rn.f32 	%f190, %f189, %f188, %f178;
	ld.global.f32 	%f191, [%rd59+-4];
	sub.f32 	%f192, %f191, %f371;
	fma.rn.f32 	%f193, %f192, 0f3BBB989D, 0f3F000000;
	cvt.sat.f32.f32 	%f194, %f193;
	fma.rm.f32 	%f195, %f194, %f158, %f157;
	add.f32 	%f196, %f195, 0fCB40007F;
	neg.f32 	%f197, %f196;
	fma.rn.f32 	%f198, %f192, 0f3FB8AA3B, %f197;
	fma.rn.f32 	%f199, %f192, 0f32A57060, %f198;
	mov.b32 	%r81, %f195;
	shl.b32 	%r82, %r81, 23;
	mov.b32 	%f200, %r82;
	ex2.approx.ftz.f32 	%f201, %f199;
	fma.rn.f32 	%f202, %f201, %f200, %f190;
	ld.global.f32 	%f203, [%rd59];
	sub.f32 	%f204, %f203, %f371;
	fma.rn.f32 	%f205, %f204, 0f3BBB989D, 0f3F000000;
	cvt.sat.f32.f32 	%f206, %f205;
	fma.rm.f32 	%f207, %f206, %f158, %f157;
	add.f32 	%f208, %f207, 0fCB40007F;
	neg.f32 	%f209, %f208;
	fma.rn.f32 	%f210, %f204, 0f3FB8AA3B, %f209;
	fma.rn.f32 	%f211, %f204, 0f32A57060, %f210;
	mov.b32 	%r83, %f207;
	shl.b32 	%r84, %r83, 23;
	mov.b32 	%f212, %r84;
	ex2.approx.ftz.f32 	%f213, %f211;
	fma.rn.f32 	%f214, %f213, %f212, %f202;
	ld.global.f32 	%f215, [%rd59+4];
	sub.f32 	%f216, %f215, %f371;
	fma.rn.f32 	%f217, %f216, 0f3BBB989D, 0f3F000000;
	cvt.sat.f32.f32 	%f218, %f217;
	fma.rm.f32 	%f219, %f218, %f158, %f157;
	add.f32 	%f220, %f219, 0fCB40007F;
	neg.f32 	%f221, %f220;
	fma.rn.f32 	%f222, %f216, 0f3FB8AA3B, %f221;
	fma.rn.f32 	%f223, %f216, 0f32A57060, %f222;
	mov.b32 	%r85, %f219;
	shl.b32 	%r86, %r85, 23;
	mov.b32 	%f224, %r86;
	ex2.approx.ftz.f32 	%f225, %f223;
	fma.rn.f32 	%f226, %f225, %f224, %f214;
	ld.global.f32 	%f227, [%rd59+8];
	sub.f32 	%f228, %f227, %f371;
	fma.rn.f32 	%f229, %f228, 0f3BBB989D, 0f3F000000;
	cvt.sat.f32.f32 	%f230, %f229;
	fma.rm.f32 	%f231, %f230, %f158, %f157;
	add.f32 	%f232, %f231, 0fCB40007F;
	neg.f32 	%f233, %f232;
	fma.rn.f32 	%f234, %f228, 0f3FB8AA3B, %f233;
	fma.rn.f32 	%f235, %f228, 0f32A57060, %f234;
	mov.b32 	%r87, %f231;
	shl.b32 	%r88, %r87, 23;
	mov.b32 	%f236, %r88;
	ex2.approx.ftz.f32 	%f237, %f235;
	fma.rn.f32 	%f238, %f237, %f236, %f226;
	ld.global.f32 	%f239, [%rd59+12];
	sub.f32 	%f240, %f239, %f371;
	fma.rn.f32 	%f241, %f240, 0f3BBB989D, 0f3F000000;
	cvt.sat.f32.f32 	%f242, %f241;
	fma.rm.f32 	%f243, %f242, %f158, %f157;
	add.f32 	%f244, %f243, 0fCB40007F;
	neg.f32 	%f245, %f244;
	fma.rn.f32 	%f246, %f240, 0f3FB8AA3B, %f245;
	fma.rn.f32 	%f247, %f240, 0f32A57060, %f246;
	mov.b32 	%r89, %f243;
	shl.b32 	%r90, %r89, 23;
	mov.b32 	%f248, %r90;
	ex2.approx.ftz.f32 	%f249, %f247;
	fma.rn.f32 	%f379, %f249, %f248, %f238;
	add.s32 	%r125, %r125, 8;
	add.s32 	%r124, %r124, 8;
	setp.ne.s32 	%p26, %r125, 0;
	@%p26 bra 	$L__BB2_28;
$L__BB2_29:
	setp.eq.s32 	%p27, %r44, 0;
	@%p27 bra 	$L__BB2_37;
	and.b32  	%r52, %r59, 3;
	setp.lt.u32 	%p28, %r44, 4;
	@%p28 bra 	$L__BB2_32;
	add.s32 	%r91, %r127, %r21;
	mul.wide.s32 	%rd60, %r91, 4;
	add.s64 	%rd61, %rd3, %rd60;
	ld.global.f32 	%f251, [%rd61];
	sub.f32 	%f252, %f251, %f371;
	fma.rn.f32 	%f253, %f252, 0f3BBB989D, 0f3F000000;
	cvt.sat.f32.f32 	%f254, %f253;
	mov.f32 	%f255, 0f4B400001;
	mov.f32 	%f256, 0f437C0000;
	fma.rm.f32 	%f257, %f254, %f256, %f255;
	add.f32 	%f258, %f257, 0fCB40007F;
	neg.f32 	%f259, %f258;
	fma.rn.f32 	%f260, %f252, 0f3FB8AA3B, %f259;
	fma.rn.f32 	%f261, %f252, 0f32A57060, %f260;
	mov.b32 	%r92, %f257;
	shl.b32 	%r93, %r92, 23;
	mov.b32 	%f262, %r93;
	ex2.approx.ftz.f32 	%f263, %f261;
	fma.rn.f32 	%f264, %f263, %f262, %f379;
	ld.global.f32 	%f265, [%rd61+4];
	sub.f32 	%f266, %f265, %f371;
	fma.rn.f32 	%f267, %f266, 0f3BBB989D, 0f3F000000;
	cvt.sat.f32.f32 	%f268, %f267;
	fma.rm.f32 	%f269, %f268, %f256, %f255;
	add.f32 	%f270, %f269, 0fCB40007F;
	neg.f32 	%f271, %f270;
	fma.rn.f32 	%f272, %f266, 0f3FB8AA3B, %f271;
	fma.rn.f32 	%f273, %f266, 0f32A57060, %f272;
	mov.b32 	%r94, %f269;
	shl.b32 	%r95, %r94, 23;
	mov.b32 	%f274, %r95;
	ex2.approx.ftz.f32 	%f275, %f273;
	fma.rn.f32 	%f276, %f275, %f274, %f264;
	ld.global.f32 	%f277, [%rd61+8];
	sub.f32 	%f278, %f277, %f371;
	fma.rn.f32 	%f279, %f278, 0f3BBB989D, 0f3F000000;
	cvt.sat.f32.f32 	%f280, %f279;
	fma.rm.f32 	%f281, %f280, %f256, %f255;
	add.f32 	%f282, %f281, 0fCB40007F;
	neg.f32 	%f283, %f282;
	fma.rn.f32 	%f284, %f278, 0f3FB8AA3B, %f283;
	fma.rn.f32 	%f285, %f278, 0f32A57060, %f284;
	mov.b32 	%r96, %f281;
	shl.b32 	%r97, %r96, 23;
	mov.b32 	%f286, %r97;
	ex2.approx.ftz.f32 	%f287, %f285;
	fma.rn.f32 	%f288, %f287, %f286, %f276;
	ld.global.f32 	%f289, [%rd61+12];
	sub.f32 	%f290, %f289, %f371;
	fma.rn.f32 	%f291, %f290, 0f3BBB989D, 0f3F000000;
	cvt.sat.f32.f32 	%f292, %f291;
	fma.rm.f32 	%f293, %f292, %f256, %f255;
	add.f32 	%f294, %f293, 0fCB40007F;
	neg.f32 	%f295, %f294;
	fma.rn.f32 	%f296, %f290, 0f3FB8AA3B, %f295;
	fma.rn.f32 	%f297, %f290, 0f32A57060, %f296;
	mov.b32 	%r98, %f293;
	shl.b32 	%r99, %r98, 23;
	mov.b32 	%f298, %r99;
	ex2.approx.ftz.f32 	%f299, %f297;
	fma.rn.f32 	%f379, %f299, %f298, %f288;
	add.s32 	%r127, %r127, 4;
$L__BB2_32:
	setp.eq.s32 	%p29, %r52, 0;
	@%p29 bra 	$L__BB2_37;
	setp.eq.s32 	%p30, %r52, 1;
	@%p30 bra 	$L__BB2_35;
	add.s32 	%r100, %r127, %r21;
	mul.wide.s32 	%rd62, %r100, 4;
	add.s64 	%rd63, %rd3, %rd62;
	ld.global.f32 	%f301, [%rd63];
	sub.f32 	%f302, %f301, %f371;
	fma.rn.f32 	%f303, %f302, 0f3BBB989D, 0f3F000000;
	cvt.sat.f32.f32 	%f304, %f303;
	mov.f32 	%f305, 0f4B400001;
	mov.f32 	%f306, 0f437C0000;
	fma.rm.f32 	%f307, %f304, %f306, %f305;
	add.f32 	%f308, %f307, 0fCB40007F;
	neg.f32 	%f309, %f308;
	fma.rn.f32 	%f310, %f302, 0f3FB8AA3B, %f309;
	fma.rn.f32 	%f311, %f302, 0f32A57060, %f310;
	mov.b32 	%r101, %f307;
	shl.b32 	%r102, %r101, 23;
	mov.b32 	%f312, %r102;
	ex2.approx.ftz.f32 	%f313, %f311;
	fma.rn.f32 	%f314, %f313, %f312, %f379;
	ld.global.f32 	%f315, [%rd63+4];
	sub.f32 	%f316, %f315, %f371;
	fma.rn.f32 	%f317, %f316, 0f3BBB989D, 0f3F000000;
	cvt.sat.f32.f32 	%f318, %f317;
	fma.rm.f32 	%f319, %f318, %f306, %f305;
	add.f32 	%f320, %f319, 0fCB40007F;
	neg.f32 	%f321, %f320;
	fma.rn.f32 	%f322, %f316, 0f3FB8AA3B, %f321;
	fma.rn.f32 	%f323, %f316, 0f32A57060, %f322;
	mov.b32 	%r103, %f319;
	shl.b32 	%r104, %r103, 23;
	mov.b32 	%f324, %r104;
	ex2.approx.ftz.f32 	%f325, %f323;
	fma.rn.f32 	%f379, %f325, %f324, %f314;
	add.s32 	%r127, %r127, 2;
$L__BB2_35:
	and.b32  	%r105, %r59, 1;
	setp.eq.b32 	%p31, %r105, 1;
	not.pred 	%p32, %p31;
	@%p32 bra 	$L__BB2_37;
	add.s32 	%r106, %r127, %r21;
	mul.wide.s32 	%rd64, %r106, 4;
	add.s64 	%rd65, %rd3, %rd64;
	ld.global.f32 	%f326, [%rd65];
	sub.f32 	%f327, %f326, %f371;
	fma.rn.f32 	%f328, %f327, 0f3BBB989D, 0f3F000000;
	cvt.sat.f32.f32 	%f329, %f328;
	mov.f32 	%f330, 0f4B400001;
	mov.f32 	%f331, 0f437C0000;
	fma.rm.f32 	%f332, %f329, %f331, %f330;
	add.f32 	%f333, %f332, 0fCB40007F;
	neg.f32 	%f334, %f333;
	fma.rn.f32 	%f335, %f327, 0f3FB8AA3B, %f334;
	fma.rn.f32 	%f336, %f327, 0f32A57060, %f335;
	mov.b32 	%r107, %f332;
	shl.b32 	%r108, %r107, 23;
	mov.b32 	%f337, %r108;
	ex2.approx.ftz.f32 	%f338, %f336;
	fma.rn.f32 	%f379, %f338, %f337, %f379;
$L__BB2_37:
	st.shared.f32 	[_ZZ23adaptive_routing_kernelPKfS0_PfS1_S0_S0_iiiiffE9s_sum_exp], %f379;
$L__BB2_38:
	ld.param.u64 	%rd70, [_Z23adaptive_routing_kernelPKfS0_PfS1_S0_S0_iiiiff_param_3];
	bar.sync 	0;
	ld.shared.f32 	%f339, [_ZZ23adaptive_routing_kernelPKfS0_PfS1_S0_S0_iiiiffE11s_max_logit];
	sub.f32 	%f340, %f14, %f339;
	fma.rn.f32 	%f341, %f340, 0f3BBB989D, 0f3F000000;
	cvt.sat.f32.f32 	%f342, %f341;
	mov.f32 	%f343, 0f4B400001;
	mov.f32 	%f344, 0f437C0000;
	fma.rm.f32 	%f345, %f342, %f344, %f343;
	add.f32 	%f346, %f345, 0fCB40007F;
	neg.f32 	%f347, %f346;
	fma.rn.f32 	%f348, %f340, 0f3FB8AA3B, %f347;
	fma.rn.f32 	%f349, %f340, 0f32A57060, %f348;
	mov.b32 	%r109, %f345;
	shl.b32 	%r110, %r109, 23;
	mov.b32 	%f350, %r110;
	ex2.approx.ftz.f32 	%f351, %f349;
	mul.f32 	%f352, %f351, %f350;
	ld.shared.f32 	%f353, [_ZZ23adaptive_routing_kernelPKfS0_PfS1_S0_S0_iiiiffE9s_sum_exp];
	div.rn.f32 	%f354, %f352, %f353;
	cvta.to.global.u64 	%rd66, %rd70;
	add.s64 	%rd68, %rd66, %rd48;
	st.global.f32 	[%rd68], %f354;
$L__BB2_39:
	ret;

}
	// .globl	_Z34importance_expert_selection_kernelPKfS0_PiPfS0_iiiif
.visible .entry _Z34importance_expert_selection_kernelPKfS0_PiPfS0_iiiif(
	.param .u64 .ptr .align 1 _Z34importance_expert_selection_kernelPKfS0_PiPfS0_iiiif_param_0,
	.param .u64 .ptr .align 1 _Z34importance_expert_selection_kernelPKfS0_PiPfS0_iiiif_param_1,
	.param .u64 .ptr .align 1 _Z34importance_expert_selection_kernelPKfS0_PiPfS0_iiiif_param_2,
	.param .u64 .ptr .align 1 _Z34importance_expert_selection_kernelPKfS0_PiPfS0_iiiif_param_3,
	.param .u64 .ptr .align 1 _Z34importance_expert_selection_kernelPKfS0_PiPfS0_iiiif_param_4,
	.param .u32 _Z34importance_expert_selection_kernelPKfS0_PiPfS0_iiiif_param_5,
	.param .u32 _Z34importance_expert_selection_kernelPKfS0_PiPfS0_iiiif_param_6,
	.param .u32 _Z34importance_expert_selection_kernelPKfS0_PiPfS0_iiiif_param_7,
	.param .u32 _Z34importance_expert_selection_kernelPKfS0_PiPfS0_iiiif_param_8,
	.param .f32 _Z34importance_expert_selection_kernelPKfS0_PiPfS0_iiiif_param_9
)
{
	.reg .pred 	%p<54>;
	.reg .b32 	%r<182>;
	.reg .b32 	%f<240>;
	.reg .b64 	%rd<42>;
	// demoted variable
	.shared .align 4 .b8 _ZZ34importance_expert_selection_kernelPKfS0_PiPfS0_iiiifE11s_distances[256];
	// demoted variable
	.shared .align 4 .b8 _ZZ34importance_expert_selection_kernelPKfS0_PiPfS0_iiiifE17s_token_embedding[1024];
	ld.param.u64 	%rd8, [_Z34importance_expert_selection_kernelPKfS0_PiPfS0_iiiif_param_0];
	ld.param.u64 	%rd9, [_Z34importance_expert_selection_kernelPKfS0_PiPfS0_iiiif_param_1];
	ld.param.u64 	%rd10, [_Z34importance_expert_selection_kernelPKfS0_PiPfS0_iiiif_param_2];
	ld.param.u64 	%rd11, [_Z34importance_expert_selection_kernelPKfS0_PiPfS0_iiiif_param_3];
	ld.param.u64 	%rd12, [_Z34importance_expert_selection_kernelPKfS0_PiPfS0_iiiif_param_4];
	ld.param.u32 	%r64, [_Z34importance_expert_selection_kernelPKfS0_PiPfS0_iiiif_param_5];
	ld.param.u32 	%r61, [_Z34importance_expert_selection_kernelPKfS0_PiPfS0_iiiif_param_6];
	ld.param.u32 	%r62, [_Z34importance_expert_selection_kernelPKfS0_PiPfS0_iiiif_param_7];
	ld.param.u32 	%r63, [_Z34importance_expert_selection_kernelPKfS0_PiPfS0_iiiif_param_8];
	cvta.to.global.u64 	%rd1, %rd12;
	mov.u32 	%r1, %ctaid.x;
	mov.u32 	%r2, %ctaid.y;
	mov.u32 	%r3, %tid.x;
	setp.ge.s32 	%p1, %r1, %r64;
	setp.ge.s32 	%p2, %r2, %r61;
	or.pred  	%p3, %p1, %p2;
	@%p3 bra 	$L__BB3_34;
	setp.ge.s32 	%p4, %r3, %r62;
	@%p4 bra 	$L__BB3_3;
	mad.lo.s32 	%r65, %r61, %r1, %r2;
	mad.lo.s32 	%r66, %r65, %r62, %r3;
	cvta.to.global.u64 	%rd13, %rd8;
	mul.wide.u32 	%rd14, %r66, 4;
	add.s64 	%rd15, %rd13, %rd14;
	ld.global.nc.f32 	%f30, [%rd15];
	shl.b32 	%r67, %r3, 2;
	mov.u32 	%r68, _ZZ34importance_expert_selection_kernelPKfS0_PiPfS0_iiiifE17s_token_embedding;
	add.s32 	%r69, %r68, %r67;
	st.shared.f32 	[%r69], %f30;
$L__BB3_3:
	bar.sync 	0;
	setp.ge.s32 	%p5, %r3, %r63;
	mov.f32 	%f230, 0f7F800000;
	@%p5 bra 	$L__BB3_18;
	setp.lt.s32 	%p6, %r62, 1;
	mov.f32 	%f229, 0f00000000;
	@%p6 bra 	$L__BB3_17;
	mul.lo.s32 	%r4, %r62, %r3;
	and.b32  	%r5, %r62, 15;
	setp.lt.u32 	%p7, %r62, 16;
	mov.f32 	%f229, 0f00000000;
	mov.b32 	%r161, 0;
	@%p7 bra 	$L__BB3_8;
	and.b32  	%r161, %r62, 2147483632;
	neg.s32 	%r159, %r161;
	mul.wide.u32 	%rd16, %r4, 4;
	add.s64 	%rd17, %rd16, %rd1;
	add.s64 	%rd40, %rd17, 32;
	mov.u32 	%r72, _ZZ34importance_expert_selection_kernelPKfS0_PiPfS0_iiiifE17s_token_embedding;
	add.s32 	%r158, %r72, 32;
	mov.f32 	%f229, 0f00000000;
$L__BB3_7:
	.pragma "nounroll";
	ld.shared.f32 	%f36, [%r158+-32];
	ld.global.nc.f32 	%f37, [%rd40+-32];
	sub.f32 	%f38, %f36, %f37;
	fma.rn.f32 	%f39, %f38, %f38, %f229;
	ld.shared.f32 	%f40, [%r158+-28];
	ld.global.nc.f32 	%f41, [%rd40+-28];
	sub.f32 	%f42, %f40, %f41;
	fma.rn.f32 	%f43, %f42, %f42, %f39;
	ld.shared.f32 	%f44, [%r158+-24];
	ld.global.nc.f32 	%f45, [%rd40+-24];
	sub.f32 	%f46, %f44, %f45;
	fma.rn.f32 	%f47, %f46, %f46, %f43;
	ld.shared.f32 	%f48, [%r158+-20];
	ld.global.nc.f32 	%f49, [%rd40+-20];
	sub.f32 	%f50, %f48, %f49;
	fma.rn.f32 	%f51, %f50, %f50, %f47;
	ld.shared.f32 	%f52, [%r158+-16];
	ld.global.nc.f32 	%f53, [%rd40+-16];
	sub.f32 	%f54, %f52, %f53;
	fma.rn.f32 	%f55, %f54, %f54, %f51;
	ld.shared.f32 	%f56, [%r158+-12];
	ld.global.nc.f32 	%f57, [%rd40+-12];
	sub.f32 	%f58, %f56, %f57;
	fma.rn.f32 	%f59, %f58, %f58, %f55;
	ld.shared.f32 	%f60, [%r158+-8];
	ld.global.nc.f32 	%f61, [%rd40+-8];
	sub.f32 	%f62, %f60, %f61;
	fma.rn.f32 	%f63, %f62, %f62, %f59;
	ld.shared.f32 	%f64, [%r158+-4];
	ld.global.nc.f32 	%f65, [%rd40+-4];
	sub.f32 	%f66, %f64, %f65;
	fma.rn.f32 	%f67, %f66, %f66, %f63;
	ld.shared.f32 	%f68, [%r158];
	ld.global.nc.f32 	%f69, [%rd40];
	sub.f32 	%f70, %f68, %f69;
	fma.rn.f32 	%f71, %f70, %f70, %f67;
	ld.shared.f32 	%f72, [%r158+4];
	ld.global.nc.f32 	%f73, [%rd40+4];
	sub.f32 	%f74, %f72, %f73;
	fma.rn.f32 	%f75, %f74, %f74, %f71;
	ld.shared.f32 	%f76, [%r158+8];
	ld.global.nc.f32 	%f77, [%rd40+8];
	sub.f32 	%f78, %f76, %f77;
	fma.rn.f32 	%f79, %f78, %f78, %f75;
	ld.shared.f32 	%f80, [%r158+12];
	ld.global.nc.f32 	%f81, [%rd40+12];
	sub.f32 	%f82, %f80, %f81;
	fma.rn.f32 	%f83, %f82, %f82, %f79;
	ld.shared.f32 	%f84, [%r158+16];
	ld.global.nc.f32 	%f85, [%rd40+16];
	sub.f32 	%f86, %f84, %f85;
	fma.rn.f32 	%f87, %f86, %f86, %f83;
	ld.shared.f32 	%f88, [%r158+20];
	ld.global.nc.f32 	%f89, [%rd40+20];
	sub.f32 	%f90, %f88, %f89;
	fma.rn.f32 	%f91, %f90, %f90, %f87;
	ld.shared.f32 	%f92, [%r158+24];
	ld.global.nc.f32 	%f93, [%rd40+24];
	sub.f32 	%f94, %f92, %f93;
	fma.rn.f32 	%f95, %f94, %f94, %f91;
	ld.shared.f32 	%f96, [%r158+28];
	ld.global.nc.f32 	%f97, [%rd40+28];
	sub.f32 	%f98, %f96, %f97;
	fma.rn.f32 	%f229, %f98, %f98, %f95;
	add.s32 	%r159, %r159, 16;
	add.s32 	%r158, %r158, 64;
	add.s64 	%rd40, %rd40, 64;
	setp.ne.s32 	%p8, %r159, 0;
	@%p8 bra 	$L__BB3_7;
$L__BB3_8:
	setp.eq.s32 	%p9, %r5, 0;
	@%p9 bra 	$L__BB3_17;
	and.b32  	%r13, %r62, 7;
	setp.lt.u32 	%p10, %r5, 8;
	@%p10 bra 	$L__BB3_11;
	shl.b32 	%r73, %r161, 2;
	mov.u32 	%r74, _ZZ34importance_expert_selection_kernelPKfS0_PiPfS0_iiiifE17s_token_embedding;
	add.s32 	%r75, %r74, %r73;
	ld.shared.f32 	%f100, [%r75];
	add.s32 	%r76, %r161, %r4;
	mul.wide.u32 	%rd18, %r76, 4;
	add.s64 	%rd19, %rd1, %rd18;
	ld.global.nc.f32 	%f101, [%rd19];
	sub.f32 	%f102, %f100, %f101;
	fma.rn.f32 	%f103, %f102, %f102, %f229;
	ld.shared.f32 	%f104, [%r75+4];
	cvt.u64.u32 	%rd20, %r4;
	cvt.u64.u32 	%rd21, %r161;
	add.s64 	%rd22, %rd21, %rd20;
	shl.b64 	%rd23, %rd22, 2;
	add.s64 	%rd24, %rd1, %rd23;
	ld.global.nc.f32 	%f105, [%rd24+4];
	sub.f32 	%f106, %f104, %f105;
	fma.rn.f32 	%f107, %f106, %f106, %f103;
	ld.shared.f32 	%f108, [%r75+8];
	ld.global.nc.f32 	%f109, [%rd24+8];
	sub.f32 	%f110, %f108, %f109;
	fma.rn.f32 	%f111, %f110, %f110, %f107;
	ld.shared.f32 	%f112, [%r75+12];
	ld.global.nc.f32 	%f113, [%rd24+12];
	sub.f32 	%f114, %f112, %f113;
	fma.rn.f32 	%f115, %f114, %f114, %f111;
	ld.shared.f32 	%f116, [%r75+16];
	ld.global.nc.f32 	%f117, [%rd24+16];
	sub.f32 	%f118, %f116, %f117;
	fma.rn.f32 	%f119, %f118, %f118, %f115;
	ld.shared.f32 	%f120, [%r75+20];
	ld.global.nc.f32 	%f121, [%rd24+20];
	sub.f32 	%f122, %f120, %f121;
	fma.rn.f32 	%f123, %f122, %f122, %f119;
	ld.shared.f32 	%f124, [%r75+24];
	ld.global.nc.f32 	%f125, [%rd24+24];
	sub.f32 	%f126, %f124, %f125;
	fma.rn.f32 	%f127, %f126, %f126, %f123;
	ld.shared.f32 	%f128, [%r75+28];
	ld.global.nc.f32 	%f129, [%rd24+28];
	sub.f32 	%f130, %f128, %f129;
	fma.rn.f32 	%f229, %f130, %f130, %f127;
	add.s32 	%r161, %r161, 8;
$L__BB3_11:
	setp.eq.s32 	%p11, %r13, 0;
	@%p11 bra 	$L__BB3_17;
	and.b32  	%r16, %r62, 3;
	setp.lt.u32 	%p12, %r13, 4;
	@%p12 bra 	$L__BB3_14;
	shl.b32 	%r77, %r161, 2;
	mov.u32 	%r78, _ZZ34importance_expert_selection_kernelPKfS0_PiPfS0_iiiifE17s_token_embedding;
	add.s32 	%r79, %r78, %r77;
	ld.shared.f32 	%f132, [%r79];
	add.s32 	%r80, %r161, %r4;
	mul.wide.u32 	%rd25, %r80, 4;
	add.s64 	%rd26, %rd1, %rd25;
	ld.global.nc.f32 	%f133, [%rd26];
	sub.f32 	%f134, %f132, %f133;
	fma.rn.f32 	%f135, %f134, %f134, %f229;
	ld.shared.f32 	%f136, [%r79+4];
	cvt.u64.u32 	%rd27, %r4;
	cvt.u64.u32 	%rd28, %r161;
	add.s64 	%rd29, %rd28, %rd27;
	shl.b64 	%rd30, %rd29, 2;
	add.s64 	%rd31, %rd1, %rd30;
	ld.global.nc.f32 	%f137, [%rd31+4];
	sub.f32 	%f138, %f136, %f137;
	fma.rn.f32 	%f139, %f138, %f138, %f135;
	ld.shared.f32 	%f140, [%r79+8];
	ld.global.nc.f32 	%f141, [%rd31+8];
	sub.f32 	%f142, %f140, %f141;
	fma.rn.f32 	%f143, %f142, %f142, %f139;
	ld.shared.f32 	%f144, [%r79+12];
	ld.global.nc.f32 	%f145, [%rd31+12];
	sub.f32 	%f146, %f144, %f145;
	fma.rn.f32 	%f229, %f146, %f146, %f143;
	add.s32 	%r161, %r161, 4;
$L__BB3_14:
	setp.eq.s32 	%p13, %r16, 0;
	@%p13 bra 	$L__BB3_17;
	add.s32 	%r81, %r161, %r4;
	mul.wide.u32 	%rd32, %r81, 4;
	add.s64 	%rd41, %rd1, %rd32;
	shl.b32 	%r82, %r161, 2;
	mov.u32 	%r83, _ZZ34importance_expert_selection_kernelPKfS0_PiPfS0_iiiifE17s_token_embedding;
	add.s32 	%r164, %r83, %r82;
	neg.s32 	%r163, %r16;
$L__BB3_16:
	.pragma "nounroll";
	ld.shared.f32 	%f147, [%r164];
	ld.global.nc.f32 	%f148, [%rd41];
	sub.f32 	%f149, %f147, %f148;
	fma.rn.f32 	%f229, %f149, %f149, %f229;
	add.s64 	%rd41, %rd41, 4;
	add.s32 	%r164, %r164, 4;
	add.s32 	%r163, %r163, 1;
	setp.ne.s32 	%p14, %r163, 0;
	@%p14 bra 	$L__BB3_16;
$L__BB3_17:
	sqrt.rn.f32 	%f230, %f229;
$L__BB3_18:
	shl.b32 	%r84, %r3, 2;
	mov.u32 	%r85, _ZZ34importance_expert_selection_kernelPKfS0_PiPfS0_iiiifE11s_distances;
	add.s32 	%r86, %r85, %r84;
	st.shared.f32 	[%r86], %f230;
	bar.sync 	0;
	setp.ne.s32 	%p15, %r3, 0;
	@%p15 bra 	$L__BB3_34;
	ld.shared.f32 	%f239, [_ZZ34importance_expert_selection_kernelPKfS0_PiPfS0_iiiifE11s_distances];
	setp.lt.s32 	%p16, %r63, 2;
	mov.b32 	%r181, 0;
	@%p16 bra 	$L__BB3_33;
	add.s32 	%r25, %r63, -1;
	add.s32 	%r91, %r63, -2;
	and.b32  	%r26, %r25, 15;
	setp.lt.u32 	%p17, %r91, 15;
	mov.b32 	%r181, 0;
	mov.b32 	%r172, 1;
	@%p17 bra 	$L__BB3_24;
	add.s32 	%r165, %r85, 32;
	and.b32  	%r27, %r25, -16;
	mov.b32 	%r166, 0;
	mov.u32 	%r181, %r166;
$L__BB3_22:
	.pragma "nounroll";
	add.s32 	%r95, %r166, 1;
	ld.shared.f32 	%f151, [%r165+-28];
	setp.lt.f32 	%p18, %f151, %f239;
	selp.b32 	%r96, %r95, %r181, %p18;
	selp.f32 	%f152, %f151, %f239, %p18;
	ld.shared.f32 	%f153, [%r165+-24];
	setp.lt.f32 	%p19, %f153, %f152;
	add.s32 	%r97, %r166, 2;
	selp.b32 	%r98, %r97, %r96, %p19;
	selp.f32 	%f154, %f153, %f152, %p19;
	ld.shared.f32 	%f155, [%r165+-20];
	setp.lt.f32 	%p20, %f155, %f154;
	add.s32 	%r99, %r166, 3;
	selp.b32 	%r100, %r99, %r98, %p20;
	selp.f32 	%f156, %f155, %f154, %p20;
	ld.shared.f32 	%f157, [%r165+-16];
	setp.lt.f32 	%p21, %f157, %f156;
	add.s32 	%r101, %r166, 4;
	selp.b32 	%r102, %r101, %r100, %p21;
	selp.f32 	%f158, %f157, %f156, %p21;
	ld.shared.f32 	%f159, [%r165+-12];
	setp.lt.f32 	%p22, %f159, %f158;
	add.s32 	%r103, %r166, 5;
	selp.b32 	%r104, %r103, %r102, %p22;
	selp.f32 	%f160, %f159, %f158, %p22;
	ld.shared.f32 	%f161, [%r165+-8];
	setp.lt.f32 	%p23, %f161, %f160;
	add.s32 	%r105, %r166, 6;
	selp.b32 	%r106, %r105, %r104, %p23;
	selp.f32 	%f162, %f161, %f160, %p23;
	ld.shared.f32 	%f163, [%r165+-4];
	setp.lt.f32 	%p24, %f163, %f162;
	add.s32 	%r107, %r166, 7;
	selp.b32 	%r108, %r107, %r106, %p24;
	selp.f32 	%f164, %f163, %f162, %p24;
	ld.shared.f32 	%f165, [%r165];
	setp.lt.f32 	%p25, %f165, %f164;
	add.s32 	%r109, %r166, 8;
	selp.b32 	%r110, %r109, %r108, %p25;
	selp.f32 	%f166, %f165, %f164, %p25;
	ld.shared.f32 	%f167, [%r165+4];
	setp.lt.f32 	%p26, %f167, %f166;
	add.s32 	%r111, %r166, 9;
	selp.b32 	%r112, %r111, %r110, %p26;
	selp.f32 	%f168, %f167, %f166, %p26;
	ld.shared.f32 	%f169, [%r165+8];
	setp.lt.f32 	%p27, %f169, %f168;
	add.s32 	%r113, %r166, 10;
	selp.b32 	%r114, %r113, %r112, %p27;
	selp.f32 	%f170, %f169, %f168, %p27;
	ld.shared.f32 	%f171, [%r165+12];
	setp.lt.f32 	%p28, %f171, %f170;
	add.s32 	%r115, %r166, 11;
	selp.b32 	%r116, %r115, %r114, %p28;
	selp.f32 	%f172, %f171, %f170, %p28;
	ld.shared.f32 	%f173, [%r165+16];
	setp.lt.f32 	%p29, %f173, %f172;
	add.s32 	%r117, %r166, 12;
	selp.b32 	%r118, %r117, %r116, %p29;
	selp.f32 	%f174, %f173, %f172, %p29;
	ld.shared.f32 	%f175, [%r165+20];
	setp.lt.f32 	%p30, %f175, %f174;
	add.s32 	%r119, %r166, 13;
	selp.b32 	%r120, %r119, %r118, %p30;
	selp.f32 	%f176, %f175, %f174, %p30;
	ld.shared.f32 	%f177, [%r165+24];
	setp.lt.f32 	%p31, %f177, %f176;
	add.s32 	%r121, %r166, 14;
	selp.b32 	%r122, %r121, %r120, %p31;
	selp.f32 	%f178, %f177, %f176, %p31;
	ld.shared.f32 	%f179, [%r165+28];
	setp.lt.f32 	%p32, %f179, %f178;
	add.s32 	%r123, %r166, 15;
	selp.b32 	%r124, %r123, %r122, %p32;
	selp.f32 	%f180, %f179, %f178, %p32;
	ld.shared.f32 	%f181, [%r165+32];
	setp.lt.f32 	%p33, %f181, %f180;
	add.s32 	%r166, %r166, 16;
	selp.b32 	%r181, %r166, %r124, %p33;
	selp.f32 	%f239, %f181, %f180, %p33;
	add.s32 	%r165, %r165, 64;
	setp.ne.s32 	%p34, %r166, %r27;
	@%p34 bra 	$L__BB3_22;
	add.s32 	%r172, %r166, 1;
$L__BB3_24:
	setp.eq.s32 	%p35, %r26, 0;
	@%p35 bra 	$L__BB3_33;
	and.b32  	%r38, %r25, 7;
	setp.lt.u32 	%p36, %r26, 8;
	@%p36 bra 	$L__BB3_27;
	shl.b32 	%r126, %r172, 2;
	add.s32 	%r128, %r85, %r126;
	ld.shared.f32 	%f183, [%r128];
	setp.lt.f32 	%p37, %f183, %f239;
	selp.b32 	%r129, %r172, %r181, %p37;
	selp.f32 	%f184, %f183, %f239, %p37;
	add.s32 	%r130, %r172, 1;
	ld.shared.f32 	%f185, [%r128+4];
	setp.lt.f32 	%p38, %f185, %f184;
	selp.b32 	%r131, %r130, %r129, %p38;
	selp.f32 	%f186, %f185, %f184, %p38;
	add.s32 	%r132, %r172, 2;
	ld.shared.f32 	%f187, [%r128+8];
	setp.lt.f32 	%p39, %f187, %f186;
	selp.b32 	%r133, %r132, %r131, %p39;
	selp.f32 	%f188, %f187, %f186, %p39;
	add.s32 	%r134, %r172, 3;
	ld.shared.f32 	%f189, [%r128+12];
	setp.lt.f32 	%p40, %f189, %f188;
	selp.b32 	%r135, %r134, %r133, %p40;
	selp.f32 	%f190, %f189, %f188, %p40;
	add.s32 	%r136, %r172, 4;
	ld.shared.f32 	%f191, [%r128+16];
	setp.lt.f32 	%p41, %f191, %f190;
	selp.b32 	%r137, %r136, %r135, %p41;
	selp.f32 	%f192, %f191, %f190, %p41;
	add.s32 	%r138, %r172, 5;
	ld.shared.f32 	%f193, [%r128+20];
	setp.lt.f32 	%p42, %f193, %f192;
	selp.b32 	%r139, %r138, %r137, %p42;
	selp.f32 	%f194, %f193, %f192, %p42;
	add.s32 	%r140, %r172, 6;
	ld.shared.f32 	%f195, [%r128+24];
	setp.lt.f32 	%p43, %f195, %f194;
	selp.b32 	%r141, %r140, %r139, %p43;
	selp.f32 	%f196, %f195, %f194, %p43;
	add.s32 	%r142, %r172, 7;
	ld.shared.f32 	%f197, [%r128+28];
	setp.lt.f32 	%p44, %f197, %f196;
	selp.b32 	%r181, %r142, %r141, %p44;
	selp.f32 	%f239, %f197, %f196, %p44;
	add.s32 	%r172, %r172, 8;
$L__BB3_27:
	setp.eq.s32 	%p45, %r38, 0;
	@%p45 bra 	$L__BB3_33;
	and.b32  	%r44, %r25, 3;
	setp.lt.u32 	%p46, %r38, 4;
	@%p46 bra 	$L__BB3_30;
	shl.b32 	%r144, %r172, 2;
	add.s32 	%r146, %r85, %r144;
	ld.shared.f32 	%f199, [%r146];
	setp.lt.f32 	%p47, %f199, %f239;
	selp.b32 	%r147, %r172, %r181, %p47;
	selp.f32 	%f200, %f199, %f239, %p47;
	add.s32 	%r148, %r172, 1;
	ld.shared.f32 	%f201, [%r146+4];
	setp.lt.f32 	%p48, %f201, %f200;
	selp.b32 	%r149, %r148, %r147, %p48;
	selp.f32 	%f202, %f201, %f200, %p48;
	add.s32 	%r150, %r172, 2;
	ld.shared.f32 	%f203, [%r146+8];
	setp.lt.f32 	%p49, %f203, %f202;
	selp.b32 	%r151, %r150, %r149, %p49;
	selp.f32 	%f204, %f203, %f202, %p49;
	add.s32 	%r152, %r172, 3;
	ld.shared.f32 	%f205, [%r146+12];
	setp.lt.f32 	%p50, %f205, %f204;
	selp.b32 	%r181, %r152, %r151, %p50;
	selp.f32 	%f239, %f205, %f204, %p50;
	add.s32 	%r172, %r172, 4;
$L__BB3_30:
	setp.eq.s32 	%p51, %r44, 0;
	@%p51 bra 	$L__BB3_33;
	shl.b32 	%r153, %r172, 2;
	add.s32 	%r178, %r85, %r153;
	neg.s32 	%r177, %r44;
$L__BB3_32:
	.pragma "nounroll";
	ld.shared.f32 	%f206, [%r178];
	setp.lt.f32 	%p52, %f206, %f239;
	selp.b32 	%r181, %r172, %r181, %p52;
	selp.f32 	%f239, %f206, %f239, %p52;
	add.s32 	%r172, %r172, 1;
	add.s32 	%r178, %r178, 4;
	add.s32 	%r177, %r177, 1;
	setp.ne.s32 	%p53, %r177, 0;
	@%p53 bra 	$L__BB3_32;
$L__BB3_33:
	mad.lo.s32 	%r155, %r61, %r1, %r2;
	cvta.to.global.u64 	%rd33, %rd9;
	mul.wide.u32 	%rd34, %r155, 4;
	add.s64 	%rd35, %rd33, %rd34;
	ld.global.nc.f32 	%f207, [%rd35];
	fma.rn.f32 	%f208, %f239, 0fBBBB989D, 0f3F000000;
	cvt.sat.f32.f32 	%f209, %f208;
	mov.f32 	%f210, 0f4B400001;
	mov.f32 	%f211, 0f437C0000;
	fma.rm.f32 	%f212, %f209, %f211, %f210;
	add.f32 	%f213, %f212, 0fCB40007F;
	neg.f32 	%f214, %f213;
	fma.rn.f32 	%f215, %f239, 0fBFB8AA3B, %f214;
	fma.rn.f32 	%f216, %f239, 0fB2A57060, %f215;
	mov.b32 	%r156, %f212;
	shl.b32 	%r157, %r156, 23;
	mov.b32 	%f217, %r157;
	ex2.approx.ftz.f32 	%f218, %f216;
	mul.f32 	%f219, %f218, %f217;
	mul.f32 	%f220, %f207, %f219;
	cvta.to.global.u64 	%rd36, %rd10;
	add.s64 	%rd37, %rd36, %rd34;
	st.global.u32 	[%rd37], %r181;
	cvta.to.global.u64 	%rd38, %rd11;
	add.s64 	%rd39, %rd38, %rd34;
	st.global.f32 	[%rd39], %f220;
$L__BB3_34:
	ret;

}
	// .globl	_Z22expert_capacity_kernelPKiPKfPiS3_iiii
.visible .entry _Z22expert_capacity_kernelPKiPKfPiS3_iiii(
	.param .u64 .ptr .align 1 _Z22expert_capacity_kernelPKiPKfPiS3_iiii_param_0,
	.param .u64 .ptr .align 1 _Z22expert_capacity_kernelPKiPKfPiS3_iiii_param_1,
	.param .u64 .ptr .align 1 _Z22expert_capacity_kernelPKiPKfPiS3_iiii_param_2,
	.param .u64 .ptr .align 1 _Z22expert_capacity_kernelPKiPKfPiS3_iiii_param_3,
	.param .u32 _Z22expert_capacity_kernelPKiPKfPiS3_iiii_param_4,
	.param .u32 _Z22expert_capacity_kernelPKiPKfPiS3_iiii_param_5,
	.param .u32 _Z22expert_capacity_kernelPKiPKfPiS3_iiii_param_6,
	.param .u32 _Z22expert_capacity_kernelPKiPKfPiS3_iiii_param_7
)
{
	.reg .pred 	%p<45>;
	.reg .b16 	%rs<17>;
	.reg .b32 	%r<192>;
	.reg .b32 	%f<47>;
	.reg .b64 	%rd<73>;
	// demoted variable
	.shared .align 4 .u32 _ZZ22expert_capacity_kernelPKiPKfPiS3_iiiiE16s_capacity_count;
	// demoted variable
	.shared .align 4 .b8 _ZZ22expert_capacity_kernelPKiPKfPiS3_iiiiE15s_token_indices[2048];
	// demoted variable
	.shared .align 4 .b8 _ZZ22expert_capacity_kernelPKiPKfPiS3_iiiiE13s_confidences[2048];
	ld.param.u64 	%rd4, [_Z22expert_capacity_kernelPKiPKfPiS3_iiii_param_0];
	ld.param.u64 	%rd5, [_Z22expert_capacity_kernelPKiPKfPiS3_iiii_param_1];
	ld.param.u64 	%rd6, [_Z22expert_capacity_kernelPKiPKfPiS3_iiii_param_2];
	ld.param.u64 	%rd7, [_Z22expert_capacity_kernelPKiPKfPiS3_iiii_param_3];
	ld.param.u32 	%r60, [_Z22expert_capacity_kernelPKiPKfPiS3_iiii_param_4];
	ld.param.u32 	%r61, [_Z22expert_capacity_kernelPKiPKfPiS3_iiii_param_5];
	ld.param.u32 	%r63, [_Z22expert_capacity_kernelPKiPKfPiS3_iiii_param_6];
	ld.param.u32 	%r187, [_Z22expert_capacity_kernelPKiPKfPiS3_iiii_param_7];
	cvta.to.global.u64 	%rd1, %rd7;
	mov.u32 	%r1, %ctaid.x;
	mov.u32 	%r2, %tid.x;
	setp.ge.s32 	%p1, %r1, %r63;
	@%p1 bra 	$L__BB4_68;
	setp.ne.s32 	%p2, %r2, 0;
	@%p2 bra 	$L__BB4_3;
	mov.b32 	%r64, 0;
	st.shared.u32 	[_ZZ22expert_capacity_kernelPKiPKfPiS3_iiiiE16s_capacity_count], %r64;
$L__BB4_3:
	bar.sync 	0;
	setp.lt.s32 	%p3, %r60, 1;
	@%p3 bra 	$L__BB4_12;
	mov.u32 	%r3, %ntid.x;
	cvta.to.global.u64 	%rd2, %rd4;
	cvta.to.global.u64 	%rd3, %rd5;
	mov.b32 	%r174, 0;
$L__BB4_5:
	setp.ge.s32 	%p4, %r2, %r61;
	@%p4 bra 	$L__BB4_11;
	mul.lo.s32 	%r5, %r174, %r61;
	mov.u32 	%r175, %r2;
$L__BB4_7:
	add.s32 	%r7, %r175, %r5;
	mul.wide.s32 	%rd8, %r7, 4;
	add.s64 	%rd9, %rd2, %rd8;
	ld.global.nc.u32 	%r66, [%rd9];
	setp.ne.s32 	%p5, %r66, %r1;
	@%p5 bra 	$L__BB4_10;
	atom.shared.add.u32 	%r8, [_ZZ22expert_capacity_kernelPKiPKfPiS3_iiiiE16s_capacity_count], 1;
	setp.gt.s32 	%p6, %r8, 511;
	@%p6 bra 	$L__BB4_10;
	shl.b32 	%r67, %r8, 2;
	mov.u32 	%r68, _ZZ22expert_capacity_kernelPKiPKfPiS3_iiiiE15s_token_indices;
	add.s32 	%r69, %r68, %r67;
	st.shared.u32 	[%r69], %r7;
	add.s64 	%rd11, %rd3, %rd8;
	ld.global.nc.f32 	%f33, [%rd11];
	mov.u32 	%r70, _ZZ22expert_capacity_kernelPKiPKfPiS3_iiiiE13s_confidences;
	add.s32 	%r71, %r70, %r67;
	st.shared.f32 	[%r71], %f33;
$L__BB4_10:
	add.s32 	%r175, %r175, %r3;
	setp.lt.s32 	%p7, %r175, %r61;
	@%p7 bra 	$L__BB4_7;
$L__BB4_11:
	add.s32 	%r174, %r174, 1;
	setp.ne.s32 	%p8, %r174, %r60;
	@%p8 bra 	$L__BB4_5;
$L__BB4_12:
	setp.ne.s32 	%p9, %r2, 0;
	bar.sync 	0;
	@%p9 bra 	$L__BB4_68;
	ld.shared.u32 	%r11, [_ZZ22expert_capacity_kernelPKiPKfPiS3_iiiiE16s_capacity_count];
	setp.lt.s32 	%p10, %r11, 2;
	@%p10 bra 	$L__BB4_55;
	add.s32 	%r12, %r11, -1;
	add.s32 	%r13, %r11, -2;
	cvt.u16.u32 	%rs1, %r11;
	mov.b32 	%r177, 0;
	mov.b16 	%rs15, 0;
	mov.u16 	%rs16, %rs15;
	mov.u32 	%r176, %r12;
$L__BB4_15:
	sub.s32 	%r73, %r177, %r11;
	setp.gt.s32 	%p11, %r73, -2;
	@%p11 bra 	$L__BB4_54;
	sub.s32 	%r75, %r13, %r177;
	setp.lt.u32 	%p12, %r75, 7;
	mov.b32 	%r182, 0;
	@%p12 bra 	$L__BB4_35;
	and.b32  	%r182, %r176, -8;
	ld.shared.f32 	%f34, [_ZZ22expert_capacity_kernelPKiPKfPiS3_iiiiE13s_confidences];
	mov.u32 	%r78, _ZZ22expert_capacity_kernelPKiPKfPiS3_iiiiE13s_confidences;
	mov.u32 	%r79, _ZZ22expert_capacity_kernelPKiPKfPiS3_iiiiE15s_token_indices;
	add.s32 	%r180, %r79, 16;
	add.s32 	%r178, %r78, 16;
	neg.s32 	%r179, %r182;
$L__BB4_18:
	.pragma "nounroll";
	ld.shared.f32 	%f35, [%r178+-12];
	setp.geu.f32 	%p13, %f34, %f35;
	@%p13 bra 	$L__BB4_20;
	st.shared.f32 	[%r178+-16], %f35;
	st.shared.f32 	[%r178+-12], %f34;
	ld.shared.u32 	%r80, [%r180+-16];
	ld.shared.u32 	%r81, [%r180+-12];
	st.shared.u32 	[%r180+-16], %r81;
	st.shared.u32 	[%r180+-12], %r80;
	mov.f32 	%f35, %f34;
$L__BB4_20:
	ld.shared.f32 	%f36, [%r178+-8];
	setp.geu.f32 	%p14, %f35, %f36;
	@%p14 bra 	$L__BB4_22;
	st.shared.f32 	[%r178+-12], %f36;
	st.shared.f32 	[%r178+-8], %f35;
	ld.shared.u32 	%r82, [%r180+-12];
	ld.shared.u32 	%r83, [%r180+-8];
	st.shared.u32 	[%r180+-12], %r83;
	st.shared.u32 	[%r180+-8], %r82;
	mov.f32 	%f36, %f35;
$L__BB4_22:
	ld.shared.f32 	%f37, [%r178+-4];
	setp.geu.f32 	%p15, %f36, %f37;
	@%p15 bra 	$L__BB4_24;
	st.shared.f32 	[%r178+-8], %f37;
	st.shared.f32 	[%r178+-4], %f36;
	ld.shared.u32 	%r84, [%r180+-8];
	ld.shared.u32 	%r85, [%r180+-4];
	st.shared.u32 	[%r180+-8], %r85;
	st.shared.u32 	[%r180+-4], %r84;
	mov.f32 	%f37, %f36;
$L__BB4_24:
	ld.shared.f32 	%f38, [%r178];
	setp.geu.f32 	%p16, %f37, %f38;
	@%p16 bra 	$L__BB4_26;
	st.shared.f32 	[%r178+-4], %f38;
	st.shared.f32 	[%r178], %f37;
	ld.shared.u32 	%r86, [%r180+-4];
	ld.shared.u32 	%r87, [%r180];
	st.shared.u32 	[%r180+-4], %r87;
	st.shared.u32 	[%r180], %r86;
	mov.f32 	%f38, %f37;
$L__BB4_26:
	ld.shared.f32 	%f39, [%r178+4];
	setp.geu.f32 	%p17, %f38, %f39;
	@%p17 bra 	$L__BB4_28;
	st.shared.f32 	[%r178], %f39;
	st.shared.f32 	[%r178+4], %f38;
	ld.shared.u32 	%r88, [%r180];
	ld.shared.u32 	%r89, [%r180+4];
	st.shared.u32 	[%r180], %r89;
	st.shared.u32 	[%r180+4], %r88;
	mov.f32 	%f39, %f38;
$L__BB4_28:
	ld.shared.f32 	%f40, [%r178+8];
	setp.geu.f32 	%p18, %f39, %f40;
	@%p18 bra 	$L__BB4_30;
	st.shared.f32 	[%r178+4], %f40;
	st.shared.f32 	[%r178+8], %f39;
	ld.shared.u32 	%r90, [%r180+4];
	ld.shared.u32 	%r91, [%r180+8];
	st.shared.u32 	[%r180+4], %r91;
	st.shared.u32 	[%r180+8], %r90;
	mov.f32 	%f40, %f39;
$L__BB4_30:
	ld.shared.f32 	%f41, [%r178+12];
	setp.geu.f32 	%p19, %f40, %f41;
	@%p19 bra 	$L__BB4_32;
	st.shared.f32 	[%r178+8], %f41;
	st.shared.f32 	[%r178+12], %f40;
	ld.shared.u32 	%r92, [%r180+8];
	ld.shared.u32 	%r93, [%r180+12];
	st.shared.u32 	[%r180+8], %r93;
	st.shared.u32 	[%r180+12], %r92;
	mov.f32 	%f41, %f40;
$L__BB4_32:
	ld.shared.f32 	%f34, [%r178+16];
	setp.geu.f32 	%p20, %f41, %f34;
	@%p20 bra 	$L__BB4_34;
	st.shared.f32 	[%r178+12], %f34;
	st.shared.f32 	[%r178+16], %f41;
	ld.shared.u32 	%r94, [%r180+12];
	ld.shared.u32 	%r95, [%r180+16];
	st.shared.u32 	[%r180+12], %r95;
	st.shared.u32 	[%r180+16], %r94;
	mov.f32 	%f34, %f41;
$L__BB4_34:
	add.s32 	%r180, %r180, 32;
	add.s32 	%r179, %r179, 8;
	add.s32 	%r178, %r178, 32;
	setp.ne.s32 	%p21, %r179, 0;
	@%p21 bra 	$L__BB4_18;
$L__BB4_35:
	and.b32  	%r96, %r176, 7;
	setp.eq.s32 	%p22, %r96, 0;
	@%p22 bra 	$L__BB4_54;
	not.b16 	%rs10, %rs16;
	add.s16 	%rs11, %rs10, %rs1;
	cvt.u32.u16 	%r97, %rs11;
	and.b32  	%r25, %r97, 7;
	add.s32 	%r98, %r25, -1;
	setp.lt.u32 	%p23, %r98, 3;
	@%p23 bra 	$L__BB4_45;
	shl.b32 	%r99, %r182, 2;
	mov.u32 	%r100, _ZZ22expert_capacity_kernelPKiPKfPiS3_iiiiE13s_confidences;
	add.s32 	%r26, %r100, %r99;
	ld.shared.f32 	%f19, [%r26];
	ld.shared.f32 	%f43, [%r26+4];
	setp.geu.f32 	%p24, %f19, %f43;
	mov.u32 	%r101, _ZZ22expert_capacity_kernelPKiPKfPiS3_iiiiE15s_token_indices;
	add.s32 	%r27, %r101, %r99;
	@%p24 bra 	$L__BB4_39;
	st.shared.f32 	[%r26], %f43;
	st.shared.f32 	[%r26+4], %f19;
	ld.shared.u32 	%r102, [%r27];
	ld.shared.u32 	%r103, [%r27+4];
	st.shared.u32 	[%r27], %r103;
	st.shared.u32 	[%r27+4], %r102;
	mov.f32 	%f43, %f19;
$L__BB4_39:
	ld.shared.f32 	%f44, [%r26+8];
	setp.geu.f32 	%p25, %f43, %f44;
	@%p25 bra 	$L__BB4_41;
	st.shared.f32 	[%r26+4], %f44;
	st.shared.f32 	[%r26+8], %f43;
	ld.shared.u32 	%r104, [%r27+4];
	ld.shared.u32 	%r105, [%r27+8];
	st.shared.u32 	[%r27+4], %r105;
	st.shared.u32 	[%r27+8], %r104;
	mov.f32 	%f44, %f43;
$L__BB4_41:
	ld.shared.f32 	%f45, [%r26+12];
	setp.geu.f32 	%p26, %f44, %f45;
	@%p26 bra 	$L__BB4_43;
	st.shared.f32 	[%r26+8], %f45;
	st.shared.f32 	[%r26+12], %f44;
	ld.shared.u32 	%r106, [%r27+8];
	ld.shared.u32 	%r107, [%r27+12];
	st.shared.u32 	[%r27+8], %r107;
	st.shared.u32 	[%r27+12], %r106;
	mov.f32 	%f45, %f44;
$L__BB4_43:
	add.s32 	%r182, %r182, 4;
	ld.shared.f32 	%f26, [%r26+16];
	setp.geu.f32 	%p27, %f45, %f26;
	@%p27 bra 	$L__BB4_45;
	st.shared.f32 	[%r26+12], %f26;
	st.shared.f32 	[%r26+16], %f45;
	ld.shared.u32 	%r108, [%r27+12];
	ld.shared.u32 	%r109, [%r27+16];
	st.shared.u32 	[%r27+12], %r109;
	st.shared.u32 	[%r27+16], %r108;
$L__BB4_45:
	and.b32  	%r110, %r25, 3;
	setp.eq.s32 	%p28, %r110, 0;
	@%p28 bra 	$L__BB4_54;
	xor.b16  	%rs12, %rs15, 3;
	add.s16 	%rs5, %rs12, %rs1;
	and.b16  	%rs13, %rs5, 3;
	setp.eq.s16 	%p29, %rs13, 1;
	@%p29 bra 	$L__BB4_51;
	shl.b32 	%r111, %r182, 2;
	mov.u32 	%r112, _ZZ22expert_capacity_kernelPKiPKfPiS3_iiiiE13s_confidences;
	add.s32 	%r30, %r112, %r111;
	ld.shared.f32 	%f27, [%r30];
	ld.shared.f32 	%f46, [%r30+4];
	setp.geu.f32 	%p30, %f27, %f46;
	mov.u32 	%r113, _ZZ22expert_capacity_kernelPKiPKfPiS3_iiiiE15s_token_indices;
	add.s32 	%r31, %r113, %r111;
	@%p30 bra 	$L__BB4_49;
	st.shared.f32 	[%r30], %f46;
	st.shared.f32 	[%r30+4], %f27;
	ld.shared.u32 	%r114, [%r31];
	ld.shared.u32 	%r115, [%r31+4];
	st.shared.u32 	[%r31], %r115;
	st.shared.u32 	[%r31+4], %r114;
	mov.f32 	%f46, %f27;
$L__BB4_49:
	add.s32 	%r182, %r182, 2;
	ld.shared.f32 	%f30, [%r30+8];
	setp.geu.f32 	%p31, %f46, %f30;
	@%p31 bra 	$L__BB4_51;
	st.shared.f32 	[%r30+4], %f30;
	st.shared.f32 	[%r30+8], %f46;
	ld.shared.u32 	%r116, [%r31+4];
	ld.shared.u32 	%r117, [%r31+8];
	st.shared.u32 	[%r31+4], %r117;
	st.shared.u32 	[%r31+8], %r116;
$L__BB4_51:
	and.b16  	%rs14, %rs5, 1;
	setp.eq.b16 	%p32, %rs14, 1;
	not.pred 	%p33, %p32;
	@%p33 bra 	$L__BB4_54;
	shl.b32 	%r118, %r182, 2;
	mov.u32 	%r119, _ZZ22expert_capacity_kernelPKiPKfPiS3_iiiiE13s_confidences;
	add.s32 	%r34, %r119, %r118;
	ld.shared.f32 	%f31, [%r34];
	ld.shared.f32 	%f32, [%r34+4];
	setp.geu.f32 	%p34, %f31, %f32;
	@%p34 bra 	$L__BB4_54;
	st.shared.f32 	[%r34], %f32;
	st.shared.f32 	[%r34+4], %f31;
	mov.u32 	%r121, _ZZ22expert_capacity_kernelPKiPKfPiS3_iiiiE15s_token_indices;
	add.s32 	%r122, %r121, %r118;
	ld.shared.u32 	%r123, [%r122];
	ld.shared.u32 	%r124, [%r122+4];
	st.shared.u32 	[%r122], %r124;
	st.shared.u32 	[%r122+4], %r123;
$L__BB4_54:
	add.s32 	%r177, %r177, 1;
	add.s32 	%r176, %r176, -1;
	setp.ne.s32 	%p35, %r177, %r12;
	add.s16 	%rs16, %rs16, 1;
	add.s16 	%rs15, %rs15, 1;
	@%p35 bra 	$L__BB4_15;
$L__BB4_55:
	min.s32 	%r125, %r11, %r187;
	cvta.to.global.u64 	%rd12, %rd6;
	mul.wide.u32 	%rd13, %r1, 4;
	add.s64 	%rd14, %rd12, %rd13;
	st.global.u32 	[%rd14], %r125;
	setp.ge.s32 	%p36, %r187, %r11;
	@%p36 bra 	$L__BB4_68;
	add.s32 	%r126, %r187, 1;
	max.s32 	%r127, %r11, %r126;
	sub.s32 	%r37, %r127, %r187;
	and.b32  	%r38, %r37, 15;
	sub.s32 	%r128, %r187, %r127;
	setp.gt.u32 	%p37, %r128, -16;
	@%p37 bra 	$L__BB4_59;
	and.b32  	%r129, %r37, -16;
	neg.s32 	%r185, %r129;
	shl.b32 	%r130, %r187, 2;
	mov.u32 	%r131, _ZZ22expert_capacity_kernelPKiPKfPiS3_iiiiE15s_token_indices;
	add.s32 	%r132, %r130, %r131;
	add.s32 	%r184, %r132, 32;
$L__BB4_58:
	.pragma "nounroll";
	ld.shared.u32 	%r133, [%r184+-32];
	mul.wide.s32 	%rd15, %r133, 4;
	add.s64 	%rd16, %rd1, %rd15;
	mov.b32 	%r134, 1;
	st.global.u32 	[%rd16], %r134;
	ld.shared.u32 	%r135, [%r184+-28];
	mul.wide.s32 	%rd17, %r135, 4;
	add.s64 	%rd18, %rd1, %rd17;
	st.global.u32 	[%rd18], %r134;
	ld.shared.u32 	%r136, [%r184+-24];
	mul.wide.s32 	%rd19, %r136, 4;
	add.s64 	%rd20, %rd1, %rd19;
	st.global.u32 	[%rd20], %r134;
	ld.shared.u32 	%r137, [%r184+-20];
	mul.wide.s32 	%rd21, %r137, 4;
	add.s64 	%rd22, %rd1, %rd21;
	st.global.u32 	[%rd22], %r134;
	ld.shared.u32 	%r138, [%r184+-16];
	mul.wide.s32 	%rd23, %r138, 4;
	add.s64 	%rd24, %rd1, %rd23;
	st.global.u32 	[%rd24], %r134;
	ld.shared.u32 	%r139, [%r184+-12];
	mul.wide.s32 	%rd25, %r139, 4;
	add.s64 	%rd26, %rd1, %rd25;
	st.global.u32 	[%rd26], %r134;
	ld.shared.u32 	%r140, [%r184+-8];
	mul.wide.s32 	%rd27, %r140, 4;
	add.s64 	%rd28, %rd1, %rd27;
	st.global.u32 	[%rd28], %r134;
	ld.shared.u32 	%r141, [%r184+-4];
	mul.wide.s32 	%rd29, %r141, 4;
	add.s64 	%rd30, %rd1, %rd29;
	st.global.u32 	[%rd30], %r134;
	ld.shared.u32 	%r142, [%r184];
	mul.wide.s32 	%rd31, %r142, 4;
	add.s64 	%rd32, %rd1, %rd31;
	st.global.u32 	[%rd32], %r134;
	ld.shared.u32 	%r143, [%r184+4];
	mul.wide.s32 	%rd33, %r143, 4;
	add.s64 	%rd34, %rd1, %rd33;
	st.global.u32 	[%rd34], %r134;
	ld.shared.u32 	%r144, [%r184+8];
	mul.wide.s32 	%rd35, %r144, 4;
	add.s64 	%rd36, %rd1, %rd35;
	st.global.u32 	[%rd36], %r134;
	ld.shared.u32 	%r145, [%r184+12];
	mul.wide.s32 	%rd37, %r145, 4;
	add.s64 	%rd38, %rd1, %rd37;
	st.global.u32 	[%rd38], %r134;
	ld.shared.u32 	%r146, [%r184+16];
	mul.wide.s32 	%rd39, %r146, 4;
	add.s64 	%rd40, %rd1, %rd39;
	st.global.u32 	[%rd40], %r134;
	ld.shared.u32 	%r147, [%r184+20];
	mul.wide.s32 	%rd41, %r147, 4;
	add.s64 	%rd42, %rd1, %rd41;
	st.global.u32 	[%rd42], %r134;
	ld.shared.u32 	%r148, [%r184+24];
	mul.wide.s32 	%rd43, %r148, 4;
	add.s64 	%rd44, %rd1, %rd43;
	st.global.u32 	[%rd44], %r134;
	ld.shared.u32 	%r149, [%r184+28];
	mul.wide.s32 	%rd45, %r149, 4;
	add.s64 	%rd46, %rd1, %rd45;
	st.global.u32 	[%rd46], %r134;
	add.s32 	%r187, %r187, 16;
	add.s32 	%r185, %r185, 16;
	add.s32 	%r184, %r184, 64;
	setp.ne.s32 	%p38, %r185, 0;
	@%p38 bra 	$L__BB4_58;
$L__BB4_59:
	setp.eq.s32 	%p39, %r38, 0;
	@%p39 bra 	$L__BB4_68;
	and.b32  	%r48, %r37, 7;
	setp.lt.u32 	%p40, %r38, 8;
	@%p40 bra 	$L__BB4_62;
	shl.b32 	%r150, %r187, 2;
	mov.u32 	%r151, _ZZ22expert_capacity_kernelPKiPKfPiS3_iiiiE15s_token_indices;
	add.s32 	%r152, %r151, %r150;
	ld.shared.u32 	%r153, [%r152];
	mul.wide.s32 	%rd47, %r153, 4;
	add.s64 	%rd48, %rd1, %rd47;
	mov.b32 	%r154, 1;
	st.global.u32 	[%rd48], %r154;
	ld.shared.u32 	%r155, [%r152+4];
	mul.wide.s32 	%rd49, %r155, 4;
	add.s64 	%rd50, %rd1, %rd49;
	st.global.u32 	[%rd50], %r154;
	ld.shared.u32 	%r156, [%r152+8];
	mul.wide.s32 	%rd51, %r156, 4;
	add.s64 	%rd52, %rd1, %rd51;
	st.global.u32 	[%rd52], %r154;
	ld.shared.u32 	%r157, [%r152+12];
	mul.wide.s32 	%rd53, %r157, 4;
	add.s64 	%rd54, %rd1, %rd53;
	st.global.u32 	[%rd54], %r154;
	ld.shared.u32 	%r158, [%r152+16];
	mul.wide.s32 	%rd55, %r158, 4;
	add.s64 	%rd56, %rd1, %rd55;
	st.global.u32 	[%rd56], %r154;
	ld.shared.u32 	%r159, [%r152+20];
	mul.wide.s32 	%rd57, %r159, 4;
	add.s64 	%rd58, %rd1, %rd57;
	st.global.u32 	[%rd58], %r154;
	ld.shared.u32 	%r160, [%r152+24];
	mul.wide.s32 	%rd59, %r160, 4;
	add.s64 	%rd60, %rd1, %rd59;
	st.global.u32 	[%rd60], %r154;
	ld.shared.u32 	%r161, [%r152+28];
	mul.wide.s32 	%rd61, %r161, 4;
	add.s64 	%rd62, %rd1, %rd61;
	st.global.u32 	[%rd62], %r154;
	add.s32 	%r187, %r187, 8;
$L__BB4_62:
	setp.eq.s32 	%p41, %r48, 0;
	@%p41 bra 	$L__BB4_68;
	and.b32  	%r51, %r37, 3;
	setp.lt.u32 	%p42, %r48, 4;
	@%p42 bra 	$L__BB4_65;
	shl.b32 	%r162, %r187, 2;
	mov.u32 	%r163, _ZZ22expert_capacity_kernelPKiPKfPiS3_iiiiE15s_token_indices;
	add.s32 	%r164, %r163, %r162;
	ld.shared.u32 	%r165, [%r164];
	mul.wide.s32 	%rd63, %r165, 4;
	add.s64 	%rd64, %rd1, %rd63;
	mov.b32 	%r166, 1;
	st.global.u32 	[%rd64], %r166;
	ld.shared.u32 	%r167, [%r164+4];
	mul.wide.s32 	%rd65, %r167, 4;
	add.s64 	%rd66, %rd1, %rd65;
	st.global.u32 	[%rd66], %r166;
	ld.shared.u32 	%r168, [%r164+8];
	mul.wide.s32 	%rd67, %r168, 4;
	add.s64 	%rd68, %rd1, %rd67;
	st.global.u32 	[%rd68], %r166;
	ld.shared.u32 	%r169, [%r164+12];
	mul.wide.s32 	%rd69, %r169, 4;
	add.s64 	%rd70, %rd1, %rd69;
	st.global.u32 	[%rd70], %r166;
	add.s32 	%r187, %r187, 4;
$L__BB4_65:
	setp.eq.s32 	%p43, %r51, 0;
	@%p43 bra 	$L__BB4_68;
	shl.b32 	%r170, %r187, 2;
	mov.u32 	%r171, _ZZ22expert_capacity_kernelPKiPKfPiS3_iiiiE15s_token_indices;
	add.s32 	%r191, %r171, %r170;
	neg.s32 	%r190, %r51;
$L__BB4_67:
	.pragma "nounroll";
	ld.shared.u32 	%r172, [%r191];
	mul.wide.s32 	%rd71, %r172, 4;
	add.s64 	%rd72, %rd1, %rd71;
	mov.b32 	%r173, 1;
	st.global.u32 	[%rd72], %r173;
	add.s32 	%r191, %r191, 4;
	add.s32 	%r190, %r190, 1;
	setp.ne.s32 	%p44, %r190, 0;
	@%p44 bra 	$L__BB4_67;
$L__BB4_68:
	ret;

}
	// .globl	_ZN3cub18CUB_300001_SM_10006detail11EmptyKernelIvEEvv
.visible .entry _ZN3cub18CUB_300001_SM_10006detail11EmptyKernelIvEEvv()
{


	ret;

}


// ===== COMPILED SASS (sm_100) =====

	.target	sm_100

	.elftype	@"ET_EXEC"


//--------------------- .note.nv.tkinfo           --------------------------
	.section	.note.nv.tkinfo,"",@"SHT_NOTE"
	.sectionflags	@"SHF_NOTE_NV_TKINFO"
	.tkinfo
        /*0018*/ 	.word	0x00000002
        /*0030*/ 	.string	""
        /*0030*/ 	.string	"ptxas"
        /*0030*/ 	.string	"Cuda compilation tools, release 13.0, V13.0.88"
        /*0030*/ 	.string	"Build cuda_13.0.r13.0/compiler.36424714_0"
        /*0030*/ 	.string	"-arch sm_100 -m 64 "



//--------------------- .note.nv.cuinfo           --------------------------
	.section	.note.nv.cuinfo,"",@"SHT_NOTE"
	.sectionflags	@"SHF_NOTE_NV_CUINFO"
        /*0018*/ 	.short	0x0002
        /*001a*/ 	.short	0x0064
        /*001c*/ 	.short	0x0082
	.zero		2


//--------------------- .nv.info                  --------------------------
	.section	.nv.info,"",@"SHT_CUDA_INFO"
	.align	4


	//----- nvinfo : EIATTR_REGCOUNT
	.align		4
        /*0000*/ 	.byte	0x04, 0x2f
        /*0002*/ 	.short	(.L_41 - .L_40)
	.align		4
.L_40:
        /*0004*/ 	.word	index@(_Z19topk_routing_kernelPKfPfPiS1_iiif)
        /*0008*/ 	.word	0x00000013


	//----- nvinfo : EIATTR_FRAME_SIZE
	.align		4
.L_41:
        /*000c*/ 	.byte	0x04, 0x11
        /*000e*/ 	.short	(.L_43 - .L_42)
	.align		4
.L_42:
        /*0010*/ 	.word	index@($__internal_4_$__cuda_sm3x_div_rn_noftz_f32_slowpath)
        /*0014*/ 	.word	0x00000000


	//----- nvinfo : EIATTR_FRAME_SIZE
	.align		4
.L_43:
        /*0018*/ 	.byte	0x04, 0x11
        /*001a*/ 	.short	(.L_45 - .L_44)
	.align		4
.L_44:
        /*001c*/ 	.word	index@(_Z19topk_routing_kernelPKfPfPiS1_iiif)
        /*0020*/ 	.word	0x00000000


	//----- nvinfo : EIATTR_REGCOUNT
	.align		4
.L_45:
        /*0024*/ 	.byte	0x04, 0x2f
        /*0026*/ 	.short	(.L_47 - .L_46)
	.align		4
.L_46:
        /*0028*/ 	.word	index@(_Z21load_balancing_kernelPKfPfS1_iif)
        /*002c*/ 	.word	0x00000020


	//----- nvinfo : EIATTR_FRAME_SIZE
	.align		4
.L_47:
        /*0030*/ 	.byte	0x04, 0x11
        /*0032*/ 	.short	(.L_49 - .L_48)
	.align		4
.L_48:
        /*0034*/ 	.word	index@($__internal_3_$__cuda_sm3x_div_rn_noftz_f32_slowpath)
        /*0038*/ 	.word	0x00000000


	//----- nvinfo : EIATTR_FRAME_SIZE
	.align		4
.L_49:
        /*003c*/ 	.byte	0x04, 0x11
        /*003e*/ 	.short	(.L_51 - .L_50)
	.align		4
.L_50:
        /*0040*/ 	.word	index@($__internal_2_$__cuda_sm20_rcp_rn_f32_slowpath)
        /*0044*/ 	.word	0x00000000


	//----- nvinfo : EIATTR_FRAME_SIZE
	.align		4
.L_51:
        /*0048*/ 	.byte	0x04, 0x11
        /*004a*/ 	.short	(.L_53 - .L_52)
	.align		4
.L_52:
        /*004c*/ 	.word	index@(_Z21load_balancing_kernelPKfPfS1_iif)
        /*0050*/ 	.word	0x00000000


	//----- nvinfo : EIATTR_REGCOUNT
	.align		4
.L_53:
        /*0054*/ 	.byte	0x04, 0x2f
        /*0056*/ 	.short	(.L_55 - .L_54)
	.align		4
.L_54:
        /*0058*/ 	.word	index@(_Z23adaptive_routing_kernelPKfS0_PfS1_S0_S0_iiiiff)
        /*005c*/ 	.word	0x00000020


	//----- nvinfo : EIATTR_FRAME_SIZE
	.align		4
.L_55:
        /*0060*/ 	.byte	0x04, 0x11
        /*0062*/ 	.short	(.L_57 - .L_56)
	.align		4
.L_56:
        /*0064*/ 	.word	index@($__internal_1_$__cuda_sm3x_div_rn_noftz_f32_slowpath)
        /*0068*/ 	.word	0x00000000


	//----- nvinfo : EIATTR_FRAME_SIZE
	.align		4
.L_57:
        /*006c*/ 	.byte	0x04, 0x11
        /*006e*/ 	.short	(.L_59 - .L_58)
	.align		4
.L_58:
        /*0070*/ 	.word	index@(_Z23adaptive_routing_kernelPKfS0_PfS1_S0_S0_iiiiff)
        /*0074*/ 	.word	0x00000000


	//----- nvinfo : EIATTR_REGCOUNT
	.align		4
.L_59:
        /*0078*/ 	.byte	0x04, 0x2f
        /*007a*/ 	.short	(.L_61 - .L_60)
	.align		4
.L_60:
        /*007c*/ 	.word	index@(_Z34importance_expert_selection_kernelPKfS0_PiPfS0_iiiif)
        /*0080*/ 	.word	0x0000001e


	//----- nvinfo : EIATTR_FRAME_SIZE
	.align		4
.L_61:
        /*0084*/ 	.byte	0x04, 0x11
        /*0086*/ 	.short	(.L_63 - .L_62)
	.align		4
.L_62:
        /*0088*/ 	.word	index@($__internal_0_$__cuda_sm20_sqrt_rn_f32_slowpath)
        /*008c*/ 	.word	0x00000000


	//----- nvinfo : EIATTR_FRAME_SIZE
	.align		4
.L_63:
        /*0090*/ 	.byte	0x04, 0x11
        /*0092*/ 	.short	(.L_65 - .L_64)
	.align		4
.L_64:
        /*0094*/ 	.word	index@(_Z34importance_expert_selection_kernelPKfS0_PiPfS0_iiiif)
        /*0098*/ 	.word	0x00000000


	//----- nvinfo : EIATTR_REGCOUNT
	.align		4
.L_65:
        /*009c*/ 	.byte	0x04, 0x2f
        /*009e*/ 	.short	(.L_67 - .L_66)
	.align		4
.L_66:
        /*00a0*/ 	.word	index@(_Z22expert_capacity_kernelPKiPKfPiS3_iiii)
        /*00a4*/ 	.word	0x00000020


	//----- nvinfo : EIATTR_FRAME_SIZE
	.align		4
.L_67:
        /*00a8*/ 	.byte	0x04, 0x11
        /*00aa*/ 	.short	(.L_69 - .L_68)
	.align		4
.L_68:
        /*00ac*/ 	.word	index@(_Z22expert_capacity_kernelPKiPKfPiS3_iiii)
        /*00b0*/ 	.word	0x00000000


	//----- nvinfo : EIATTR_REGCOUNT
	.align		4
.L_69:
        /*00b4*/ 	.byte	0x04, 0x2f
        /*00b6*/ 	.short	(.L_71 - .L_70)
	.align		4
.L_70:
        /*00b8*/ 	.word	index@(_ZN3cub18CUB_300001_SM_10006detail11EmptyKernelIvEEvv)
        /*00bc*/ 	.word	0x00000004


	//----- nvinfo : EIATTR_FRAME_SIZE
	.align		4
.L_71:
        /*00c0*/ 	.byte	0x04, 0x11
        /*00c2*/ 	.short	(.L_73 - .L_72)
	.align		4
.L_72:
        /*00c4*/ 	.word	index@(_ZN3cub18CUB_300001_SM_10006detail11EmptyKernelIvEEvv)
        /*00c8*/ 	.word	0x00000000


	//----- nvinfo : EIATTR_MIN_STACK_SIZE
	.align		4
.L_73:
        /*00cc*/ 	.byte	0x04, 0x12
        /*00ce*/ 	.short	(.L_75 - .L_74)
	.align		4
.L_74:
        /*00d0*/ 	.word	index@(_ZN3cub18CUB_300001_SM_10006detail11EmptyKernelIvEEvv)
        /*00d4*/ 	.word	0x00000000


	//----- nvinfo : EIATTR_MIN_STACK_SIZE
	.align		4
.L_75:
        /*00d8*/ 	.byte	0x04, 0x12
        /*00da*/ 	.short	(.L_77 - .L_76)
	.align		4
.L_76:
        /*00dc*/ 	.word	index@(_Z22expert_capacity_kernelPKiPKfPiS3_iiii)
        /*00e0*/ 	.word	0x00000000


	//----- nvinfo : EIATTR_MIN_STACK_SIZE
	.align		4
.L_77:
        /*00e4*/ 	.byte	0x04, 0x12
        /*00e6*/ 	.short	(.L_79 - .L_78)
	.align		4
.L_78:
        /*00e8*/ 	.word	index@(_Z34importance_expert_selection_kernelPKfS0_PiPfS0_iiiif)
        /*00ec*/ 	.word	0x00000000


	//----- nvinfo : EIATTR_MIN_STACK_SIZE
	.align		4
.L_79:
        /*00f0*/ 	.byte	0x04, 0x12
        /*00f2*/ 	.short	(.L_81 - .L_80)
	.align		4
.L_80:
        /*00f4*/ 	.word	index@(_Z23adaptive_routing_kernelPKfS0_PfS1_S0_S0_iiiiff)
        /*00f8*/ 	.word	0x00000000


	//----- nvinfo : EIATTR_MIN_STACK_SIZE
	.align		4
.L_81:
        /*00fc*/ 	.byte	0x04, 0x12
        /*00fe*/ 	.short	(.L_83 - .L_82)
	.align		4
.L_82:
        /*0100*/ 	.word	index@(_Z21load_balancing_kernelPKfPfS1_iif)
        /*0104*/ 	.word	0x00000000


	//----- nvinfo : EIATTR_MIN_STACK_SIZE
	.align		4
.L_83:
        /*0108*/ 	.byte	0x04, 0x12
        /*010a*/ 	.short	(.L_85 - .L_84)
	.align		4
.L_84:
        /*010c*/ 	.word	index@(_Z19topk_routing_kernelPKfPfPiS1_iiif)
        /*0110*/ 	.word	0x00000000
.L_85:


//--------------------- .nv.compat                --------------------------
	.section	.nv.compat,"",@"SHT_CUDA_COMPAT_INFO"
	.align	4
        /*0000*/ 	.byte	0x02, 0x09, 0x00, 0x00, 0x02, 0x02, 0x01, 0x00, 0x02, 0x05, 0x05, 0x00, 0x03, 0x07, 0x01, 0x01
        /*0010*/ 	.byte	0x02, 0x03, 0x00, 0x00, 0x02, 0x06, 0x01, 0x00, 0x04, 0x0b, 0x08, 0x00, 0x01, 0x00, 0x00, 0x00
        /*0020*/ 	.byte	0x00, 0x00, 0x00, 0x00


//--------------------- .nv.info._ZN3cub18CUB_300001_SM_10006detail11EmptyKernelIvEEvv --------------------------
	.section	.nv.info._ZN3cub18CUB_300001_SM_10006detail11EmptyKernelIvEEvv,"",@"SHT_CUDA_INFO"
	.sectionflags	@""
	.align	4


	//----- nvinfo : EIATTR_CUDA_API_VERSION
	.align		4
        /*0000*/ 	.byte	0x04, 0x37
        /*0002*/ 	.short	(.L_87 - .L_86)
.L_86:
        /*0004*/ 	.word	0x00000082


	//----- nvinfo : EIATTR_SPARSE_MMA_MASK
	.align		4
.L_87:
        /*0008*/ 	.byte	0x03, 0x50
        /*000a*/ 	.short	0x0000


	//----- nvinfo : EIATTR_MAXREG_COUNT
	.align		4
        /*000c*/ 	.byte	0x03, 0x1b
        /*000e*/ 	.short	0x00ff


	//----- nvinfo : EIATTR_MERCURY_ISA_VERSION
	.align		4
        /*0010*/ 	.byte	0x03, 0x5f
        /*0012*/ 	.short	0x0101


	//----- nvinfo : EIATTR_VRC_CTA_INIT_COUNT
	.align		4
        /*0014*/ 	.byte	0x02, 0x4a
	.zero		1
	.zero		1


	//----- nvinfo : EIATTR_EXIT_INSTR_OFFSETS
	.align		4
        /*0018*/ 	.byte	0x04, 0x1c
        /*001a*/ 	.short	(.L_89 - .L_88)


	//   ....[0]....
.L_88:
        /*001c*/ 	.word	0x00000010


	//----- nvinfo : EIATTR_SW_WAR
	.align		4
.L_89:
        /*0020*/ 	.byte	0x04, 0x36
        /*0022*/ 	.short	(.L_91 - .L_90)
.L_90:
        /*0024*/ 	.word	0x00000008
.L_91:


//--------------------- .nv.info._Z22expert_capacity_kernelPKiPKfPiS3_iiii --------------------------
	.section	.nv.info._Z22expert_capacity_kernelPKiPKfPiS3_iiii,"",@"SHT_CUDA_INFO"
	.sectionflags	@""
	.align	4


	//----- nvinfo : EIATTR_CUDA_API_VERSION
	.align		4
        /*0000*/ 	.byte	0x04, 0x37
        /*0002*/ 	.short	(.L_93 - .L_92)
.L_92:
        /*0004*/ 	.word	0x00000082


	//----- nvinfo : EIATTR_KPARAM_INFO
	.align		4
.L_93:
        /*0008*/ 	.byte	0x04, 0x17
        /*000a*/ 	.short	(.L_95 - .L_94)
.L_94:
        /*000c*/ 	.word	0x00000000
        /*0010*/ 	.short	0x0007
        /*0012*/ 	.short	0x002c
        /*0014*/ 	.byte	0x00, 0xf0, 0x11, 0x00


	//----- nvinfo : EIATTR_KPARAM_INFO
	.align		4
.L_95:
        /*0018*/ 	.byte	0x04, 0x17
        /*001a*/ 	.short	(.L_97 - .L_96)
.L_96:
        /*001c*/ 	.word	0x00000000
        /*0020*/ 	.short	0x0006
        /*0022*/ 	.short	0x0028
        /*0024*/ 	.byte	0x00, 0xf0, 0x11, 0x00


	//----- nvinfo : EIATTR_KPARAM_INFO
	.align		4
.L_97:
        /*0028*/ 	.byte	0x04, 0x17
        /*002a*/ 	.short	(.L_99 - .L_98)
.L_98:
        /*002c*/ 	.word	0x00000000
        /*0030*/ 	.short	0x0005
        /*0032*/ 	.short	0x0024
        /*0034*/ 	.byte	0x00, 0xf0, 0x11, 0x00


	//----- nvinfo : EIATTR_KPARAM_INFO
	.align		4
.L_99:
        /*0038*/ 	.byte	0x04, 0x17
        /*003a*/ 	.short	(.L_101 - .L_100)
.L_100:
        /*003c*/ 	.word	0x00000000
        /*0040*/ 	.short	0x0004
        /*0042*/ 	.short	0x0020
        /*0044*/ 	.byte	0x00, 0xf0, 0x11, 0x00


	//----- nvinfo : EIATTR_KPARAM_INFO
	.align		4
.L_101:
        /*0048*/ 	.byte	0x04, 0x17
        /*004a*/ 	.short	(.L_103 - .L_102)
.L_102:
        /*004c*/ 	.word	0x00000000
        /*0050*/ 	.short	0x0003
        /*0052*/ 	.short	0x0018
        /*0054*/ 	.byte	0x00, 0xf5, 0x21, 0x00


	//----- nvinfo : EIATTR_KPARAM_INFO
	.align		4
.L_103:
        /*0058*/ 	.byte	0x04, 0x17
        /*005a*/ 	.short	(.L_105 - .L_104)
.L_104:
        /*005c*/ 	.word	0x00000000
        /*0060*/ 	.short	0x0002
        /*0062*/ 	.short	0x0010
        /*0064*/ 	.byte	0x00, 0xf5, 0x21, 0x00


	//----- nvinfo : EIATTR_KPARAM_INFO
	.align		4
.L_105:
        /*0068*/ 	.byte	0x04, 0x17
        /*006a*/ 	.short	(.L_107 - .L_106)
.L_106:
        /*006c*/ 	.word	0x00000000
        /*0070*/ 	.short	0x0001
        /*0072*/ 	.short	0x0008
        /*0074*/ 	.byte	0x00, 0xf5, 0x21, 0x00


	//----- nvinfo : EIATTR_KPARAM_INFO
	.align		4
.L_107:
        /*0078*/ 	.byte	0x04, 0x17
        /*007a*/ 	.short	(.L_109 - .L_108)
.L_108:
        /*007c*/ 	.word	0x00000000
        /*0080*/ 	.short	0x0000
        /*0082*/ 	.short	0x0000
        /*0084*/ 	.byte	0x00, 0xf5, 0x21, 0x00


	//----- nvinfo : EIATTR_SPARSE_MMA_MASK
	.align		4
.L_109:
        /*0088*/ 	.byte	0x03, 0x50
        /*008a*/ 	.short	0x0000


	//----- nvinfo : EIATTR_MAXREG_COUNT
	.align		4
        /*008c*/ 	.byte	0x03, 0x1b
        /*008e*/ 	.short	0x00ff


	//----- nvinfo : EIATTR_NUM_BARRIERS
	.align		4
        /*0090*/ 	.byte	0x02, 0x4c
        /*0092*/ 	.byte	0x01
	.zero		1


	//----- nvinfo : EIATTR_MERCURY_ISA_VERSION
	.align		4
        /*0094*/ 	.byte	0x03, 0x5f
        /*0096*/ 	.short	0x0101


	//----- nvinfo : EIATTR_INT_WARP_WIDE_INSTR_OFFSETS
	.align		4
        /*0098*/ 	.byte	0x04, 0x31
        /*009a*/ 	.short	(.L_111 - .L_110)


	//   ....[0]....
.L_110:
        /*009c*/ 	.word	0x00000240


	//   ....[1]....
        /*00a0*/ 	.word	0x000002f0


	//----- nvinfo : EIATTR_VRC_CTA_INIT_COUNT
	.align		4
.L_111:
        /*00a4*/ 	.byte	0x02, 0x4a
	.zero		1
	.zero		1


	//----- nvinfo : EIATTR_EXIT_INSTR_OFFSETS
	.align		4
        /*00a8*/ 	.byte	0x04, 0x1c
        /*00aa*/ 	.short	(.L_113 - .L_112)


	//   ....[0]....
.L_112:
        /*00ac*/ 	.word	0x00000040


	//   ....[1]....
        /*00b0*/ 	.word	0x00000460


	//   ....[2]....
        /*00b4*/ 	.word	0x000012b0


	//   ....[3]....
        /*00b8*/ 	.word	0x00001720


	//   ....[4]....
        /*00bc*/ 	.word	0x00001970


	//   ....[5]....
        /*00c0*/ 	.word	0x00001b00


	//   ....[6]....
        /*00c4*/ 	.word	0x00001c00


	//----- nvinfo : EIATTR_CRS_STACK_SIZE
	.align		4
.L_113:
        /*00c8*/ 	.byte	0x04, 0x1e
        /*00ca*/ 	.short	(.L_115 - .L_114)
.L_114:
        /*00cc*/ 	.word	0x00000000


	//----- nvinfo : EIATTR_CBANK_PARAM_SIZE
	.align		4
.L_115:
        /*00d0*/ 	.byte	0x03, 0x19
        /*00d2*/ 	.short	0x0030


	//----- nvinfo : EIATTR_PARAM_CBANK
	.align		4
        /*00d4*/ 	.byte	0x04, 0x0a
        /*00d6*/ 	.short	(.L_117 - .L_116)
	.align		4
.L_116:
        /*00d8*/ 	.word	index@(.nv.constant0._Z22expert_capacity_kernelPKiPKfPiS3_iiii)
        /*00dc*/ 	.short	0x0380
        /*00de*/ 	.short	0x0030


	//----- nvinfo : EIATTR_SW_WAR
	.align		4
.L_117:
        /*00e0*/ 	.byte	0x04, 0x36
        /*00e2*/ 	.short	(.L_119 - .L_118)
.L_118:
        /*00e4*/ 	.word	0x00000008
.L_119:


//--------------------- .nv.info._Z34importance_expert_selection_kernelPKfS0_PiPfS0_iiiif --------------------------
	.section	.nv.info._Z34importance_expert_selection_kernelPKfS0_PiPfS0_iiiif,"",@"SHT_CUDA_INFO"
	.sectionflags	@""
	.align	4


	//----- nvinfo : EIATTR_CUDA_API_VERSION
	.align		4
        /*0000*/ 	.byte	0x04, 0x37
        /*0002*/ 	.short	(.L_121 - .L_120)
.L_120:
        /*0004*/ 	.word	0x00000082


	//----- nvinfo : EIATTR_KPARAM_INFO
	.align		4
.L_121:
        /*0008*/ 	.byte	0x04, 0x17
        /*000a*/ 	.short	(.L_123 - .L_122)
.L_122:
        /*000c*/ 	.word	0x00000000
        /*0010*/ 	.short	0x0009
        /*0012*/ 	.short	0x0038
        /*0014*/ 	.byte	0x00, 0xf0, 0x11, 0x00


	//----- nvinfo : EIATTR_KPARAM_INFO
	.align		4
.L_123:
        /*0018*/ 	.byte	0x04, 0x17
        /*001a*/ 	.short	(.L_125 - .L_124)
.L_124:
        /*001c*/ 	.word	0x00000000
        /*0020*/ 	.short	0x0008
        /*0022*/ 	.short	0x0034
        /*0024*/ 	.byte	0x00, 0xf0, 0x11, 0x00


	//----- nvinfo : EIATTR_KPARAM_INFO
	.align		4
.L_125:
        /*0028*/ 	.byte	0x04, 0x17
        /*002a*/ 	.short	(.L_127 - .L_126)
.L_126:
        /*002c*/ 	.word	0x00000000
        /*0030*/ 	.short	0x0007
        /*0032*/ 	.short	0x0030
        /*0034*/ 	.byte	0x00, 0xf0, 0x11, 0x00


	//----- nvinfo : EIATTR_KPARAM_INFO
	.align		4
.L_127:
        /*0038*/ 	.byte	0x04, 0x17
        /*003a*/ 	.short	(.L_129 - .L_128)
.L_128:
        /*003c*/ 	.word	0x00000000
        /*0040*/ 	.short	0x0006
        /*0042*/ 	.short	0x002c
        /*0044*/ 	.byte	0x00, 0xf0, 0x11, 0x00


	//----- nvinfo : EIATTR_KPARAM_INFO
	.align		4
.L_129:
        /*0048*/ 	.byte	0x04, 0x17
        /*004a*/ 	.short	(.L_131 - .L_130)
.L_130:
        /*004c*/ 	.word	0x00000000
        /*0050*/ 	.short	0x0005
        /*0052*/ 	.short	0x0028
        /*0054*/ 	.byte	0x00, 0xf0, 0x11, 0x00


	//----- nvinfo : EIATTR_KPARAM_INFO
	.align		4
.L_131:
        /*0058*/ 	.byte	0x04, 0x17
        /*005a*/ 	.short	(.L_133 - .L_132)
.L_132:
        /*005c*/ 	.word	0x00000000
        /*0060*/ 	.short	0x0004
        /*0062*/ 	.short	0x0020
        /*0064*/ 	.byte	0x00, 0xf5, 0x21, 0x00


	//----- nvinfo : EIATTR_KPARAM_INFO
	.align		4
.L_133:
        /*0068*/ 	.byte	0x04, 0x17
        /*006a*/ 	.short	(.L_135 - .L_134)
.L_134:
        /*006c*/ 	.word	0x00000000
        /*0070*/ 	.short	0x0003
        /*0072*/ 	.short	0x0018
        /*0074*/ 	.byte	0x00, 0xf5, 0x21, 0x00


	//----- nvinfo : EIATTR_KPARAM_INFO
	.align		4
.L_135:
        /*0078*/ 	.byte	0x04, 0x17
        /*007a*/ 	.short	(.L_137 - .L_136)
.L_136:
        /*007c*/ 	.word	0x00000000
        /*0080*/ 	.short	0x0002
        /*0082*/ 	.short	0x0010
        /*0084*/ 	.byte	0x00, 0xf5, 0x21, 0x00


	//----- nvinfo : EIATTR_KPARAM_INFO
	.align		4
.L_137:
        /*0088*/ 	.byte	0x04, 0x17
        /*008a*/ 	.short	(.L_139 - .L_138)
.L_138:
        /*008c*/ 	.word	0x00000000
        /*0090*/ 	.short	0x0001
        /*0092*/ 	.short	0x0008
        /*0094*/ 	.byte	0x00, 0xf5, 0x21, 0x00


	//----- nvinfo : EIATTR_KPARAM_INFO
	.align		4
.L_139:
        /*0098*/ 	.byte	0x04, 0x17
        /*009a*/ 	.short	(.L_141 - .L_140)
.L_140:
        /*009c*/ 	.word	0x00000000
        /*00a0*/ 	.short	0x0000
        /*00a2*/ 	.short	0x0000
        /*00a4*/ 	.byte	0x00, 0xf5, 0x21, 0x00


	//----- nvinfo : EIATTR_SPARSE_MMA_MASK
	.align		4
.L_141:
        /*00a8*/ 	.byte	0x03, 0x50
        /*00aa*/ 	.short	0x0000


	//----- nvinfo : EIATTR_MAXREG_COUNT
	.align		4
        /*00ac*/ 	.byte	0x03, 0x1b
        /*00ae*/ 	.short	0x00ff


	//----- nvinfo : EIATTR_NUM_BARRIERS
	.align		4
        /*00b0*/ 	.byte	0x02, 0x4c
        /*00b2*/ 	.byte	0x01
	.zero		1


	//----- nvinfo : EIATTR_MERCURY_ISA_VERSION
	.align		4
        /*00b4*/ 	.byte	0x03, 0x5f
        /*00b6*/ 	.short	0x0101


	//----- nvinfo : EIATTR_UNUSED_LOAD_BYTE_OFFSET
	.align		4
        /*00b8*/ 	.byte	0x04, 0x44
        /*00ba*/ 	.short	(.L_143 - .L_142)


	//   ....[0]....
.L_142:
        /*00bc*/ 	.word	0x00000f80
        /*00c0*/ 	.word	0x0000fff0


	//----- nvinfo : EIATTR_VRC_CTA_INIT_COUNT
	.align		4
.L_143:
        /*00c4*/ 	.byte	0x02, 0x4a
	.zero		1
	.zero		1


	//----- nvinfo : EIATTR_EXIT_INSTR_OFFSETS
	.align		4
        /*00c8*/ 	.byte	0x04, 0x1c
        /*00ca*/ 	.short	(.L_145 - .L_144)


	//   ....[0]....
.L_144:
        /*00cc*/ 	.word	0x00000060


	//   ....[1]....
        /*00d0*/ 	.word	0x00000e80


	//   ....[2]....
        /*00d4*/ 	.word	0x00001930


	//----- nvinfo : EIATTR_CRS_STACK_SIZE
	.align		4
.L_145:
        /*00d8*/ 	.byte	0x04, 0x1e
        /*00da*/ 	.short	(.L_147 - .L_146)
.L_146:
        /*00dc*/ 	.word	0x00000000


	//----- nvinfo : EIATTR_CBANK_PARAM_SIZE
	.align		4
.L_147:
        /*00e0*/ 	.byte	0x03, 0x19
        /*00e2*/ 	.short	0x003c


	//----- nvinfo : EIATTR_PARAM_CBANK
	.align		4
        /*00e4*/ 	.byte	0x04, 0x0a
        /*00e6*/ 	.short	(.L_149 - .L_148)
	.align		4
.L_148:
        /*00e8*/ 	.word	index@(.nv.constant0._Z34importance_expert_selection_kernelPKfS0_PiPfS0_iiiif)
        /*00ec*/ 	.short	0x0380
        /*00ee*/ 	.short	0x003c


	//----- nvinfo : EIATTR_SW_WAR
	.align		4
.L_149:
        /*00f0*/ 	.byte	0x04, 0x36
        /*00f2*/ 	.short	(.L_151 - .L_150)
.L_150:
        /*00f4*/ 	.word	0x00000008
.L_151:


//--------------------- .nv.info._Z23adaptive_routing_kernelPKfS0_PfS1_S0_S0_iiiiff --------------------------
	.section	.nv.info._Z23adaptive_routing_kernelPKfS0_PfS1_S0_S0_iiiiff,"",@"SHT_CUDA_INFO"
	.sectionflags	@""
	.align	4


	//----- nvinfo : EIATTR_CUDA_API_VERSION
	.align		4
        /*0000*/ 	.byte	0x04, 0x37
        /*0002*/ 	.short	(.L_153 - .L_152)
.L_152:
        /*0004*/ 	.word	0x00000082


	//----- nvinfo : EIATTR_KPARAM_INFO
	.align		4
.L_153:
        /*0008*/ 	.byte	0x04, 0x17
        /*000a*/ 	.short	(.L_155 - .L_154)
.L_154:
        /*000c*/ 	.word	0x00000000
        /*0010*/ 	.short	0x000b
        /*0012*/ 	.short	0x0044
        /*0014*/ 	.byte	0x00, 0xf0, 0x11, 0x00


	//----- nvinfo : EIATTR_KPARAM_INFO
	.align		4
.L_155:
        /*0018*/ 	.byte	0x04, 0x17
        /*001a*/ 	.short	(.L_157 - .L_156)
.L_156:
        /*001c*/ 	.word	0x00000000
        /*0020*/ 	.short	0x000a
        /*0022*/ 	.short	0x0040
        /*0024*/ 	.byte	0x00, 0xf0, 0x11, 0x00


	//----- nvinfo : EIATTR_KPARAM_INFO
	.align		4
.L_157:
        /*0028*/ 	.byte	0x04, 0x17
        /*002a*/ 	.short	(.L_159 - .L_158)
.L_158:
        /*002c*/ 	.word	0x00000000
        /*0030*/ 	.short	0x0009
        /*0032*/ 	.short	0x003c
        /*0034*/ 	.byte	0x00, 0xf0, 0x11, 0x00


	//----- nvinfo : EIATTR_KPARAM_INFO
	.align		4
.L_159:
        /*0038*/ 	.byte	0x04, 0x17
        /*003a*/ 	.short	(.L_161 - .L_160)
.L_160:
        /*003c*/ 	.word	0x00000000
        /*0040*/ 	.short	0x0008
        /*0042*/ 	.short	0x0038
        /*0044*/ 	.byte	0x00, 0xf0, 0x11, 0x00


	//----- nvinfo : EIATTR_KPARAM_INFO
	.align		4
.L_161:
        /*0048*/ 	.byte	0x04, 0x17
        /*004a*/ 	.short	(.L_163 - .L_162)
.L_162:
        /*004c*/ 	.word	0x00000000
        /*0050*/ 	.short	0x0007
        /*0052*/ 	.short	0x0034
        /*0054*/ 	.byte	0x00, 0xf0, 0x11, 0x00


	//----- nvinfo : EIATTR_KPARAM_INFO
	.align		4
.L_163:
        /*0058*/ 	.byte	0x04, 0x17
        /*005a*/ 	.short	(.L_165 - .L_164)
.L_164:
        /*005c*/ 	.word	0x00000000
        /*0060*/ 	.short	0x0006
        /*0062*/ 	.short	0x0030
        /*0064*/ 	.byte	0x00, 0xf0, 0x11, 0x00


	//----- nvinfo : EIATTR_KPARAM_INFO
	.align		4
.L_165:
        /*0068*/ 	.byte	0x04, 0x17
        /*006a*/ 	.short	(.L_167 - .L_166)
.L_166:
        /*006c*/ 	.word	0x00000000
        /*0070*/ 	.short	0x0005
        /*0072*/ 	.short	0x0028
        /*0074*/ 	.byte	0x00, 0xf5, 0x21, 0x00


	//----- nvinfo : EIATTR_KPARAM_INFO
	.align		4
.L_167:
        /*0078*/ 	.byte	0x04, 0x17
        /*007a*/ 	.short	(.L_169 - .L_168)
.L_168:
        /*007c*/ 	.word	0x00000000
        /*0080*/ 	.short	0x0004
        /*0082*/ 	.short	0x0020
        /*0084*/ 	.byte	0x00, 0xf5, 0x21, 0x00


	//----- nvinfo : EIATTR_KPARAM_INFO
	.align		4
.L_169:
        /*0088*/ 	.byte	0x04, 0x17
        /*008a*/ 	.short	(.L_171 - .L_170)
.L_170:
        /*008c*/ 	.word	0x00000000
        /*0090*/ 	.short	0x0003
        /*0092*/ 	.short	0x0018
        /*0094*/ 	.byte	0x00, 0xf5, 0x21, 0x00


	//----- nvinfo : EIATTR_KPARAM_INFO
	.align		4
.L_171:
        /*0098*/ 	.byte	0x04, 0x17
        /*009a*/ 	.short	(.L_173 - .L_172)
.L_172:
        /*009c*/ 	.word	0x00000000
        /*00a0*/ 	.short	0x0002
        /*00a2*/ 	.short	0x0010
        /*00a4*/ 	.byte	0x00, 0xf5, 0x21, 0x00


	//----- nvinfo : EIATTR_KPARAM_INFO
	.align		4
.L_173:
        /*00a8*/ 	.byte	0x04, 0x17
        /*00aa*/ 	.short	(.L_175 - .L_174)
.L_174:
        /*00ac*/ 	.word	0x00000000
        /*00b0*/ 	.short	0x0001
        /*00b2*/ 	.short	0x0008
        /*00b4*/ 	.byte	0x00, 0xf5, 0x21, 0x00


	//----- nvinfo : EIATTR_KPARAM_INFO
	.align		4
.L_175:
        /*00b8*/ 	.byte	0x04, 0x17
        /*00ba*/ 	.short	(.L_177 - .L_176)
.L_176:
        /*00bc*/ 	.word	0x00000000
        /*00c0*/ 	.short	0x0000
        /*00c2*/ 	.short	0x0000
        /*00c4*/ 	.byte	0x00, 0xf5, 0x21, 0x00


	//----- nvinfo : EIATTR_SPARSE_MMA_MASK
	.align		4
.L_177:
        /*00c8*/ 	.byte	0x03, 0x50
        /*00ca*/ 	.short	0x0000


	//----- nvinfo : EIATTR_MAXREG_COUNT
	.align		4
        /*00cc*/ 	.byte	0x03, 0x1b
        /*00ce*/ 	.short	0x00ff


	//----- nvinfo : EIATTR_NUM_BARRIERS
	.align		4
        /*00d0*/ 	.byte	0x02, 0x4c
        /*00d2*/ 	.byte	0x01
	.zero		1


	//----- nvinfo : EIATTR_MERCURY_ISA_VERSION
	.align		4
        /*00d4*/ 	.byte	0x03, 0x5f
        /*00d6*/ 	.short	0x0101


	//----- nvinfo : EIATTR_VRC_CTA_INIT_COUNT
	.align		4
        /*00d8*/ 	.byte	0x02, 0x4a
	.zero		1
	.zero		1


	//----- nvinfo : EIATTR_EXIT_INSTR_OFFSETS
	.align		4
        /*00dc*/ 	.byte	0x04, 0x1c
        /*00de*/ 	.short	(.L_179 - .L_178)


	//   ....[0]....
.L_178:
        /*00e0*/ 	.word	0x00000090


	//   ....[1]....
        /*00e4*/ 	.word	0x00001e40


	//----- nvinfo : EIATTR_CRS_STACK_SIZE
	.align		4
.L_179:
        /*00e8*/ 	.byte	0x04, 0x1e
        /*00ea*/ 	.short	(.L_181 - .L_180)
.L_180:
        /*00ec*/ 	.word	0x00000000


	//----- nvinfo : EIATTR_CBANK_PARAM_SIZE
	.align		4
.L_181:
        /*00f0*/ 	.byte	0x03, 0x19
        /*00f2*/ 	.short	0x0048


	//----- nvinfo : EIATTR_PARAM_CBANK
	.align		4
        /*00f4*/ 	.byte	0x04, 0x0a
        /*00f6*/ 	.short	(.L_183 - .L_182)
	.align		4
.L_182:
        /*00f8*/ 	.word	index@(.nv.constant0._Z23adaptive_routing_kernelPKfS0_PfS1_S0_S0_iiiiff)
        /*00fc*/ 	.short	0x0380
        /*00fe*/ 	.short	0x0048


	//----- nvinfo : EIATTR_SW_WAR
	.align		4
.L_183:
        /*0100*/ 	.byte	0x04, 0x36
        /*0102*/ 	.short	(.L_185 - .L_184)
.L_184:
        /*0104*/ 	.word	0x00000008
.L_185:


//--------------------- .nv.info._Z21load_balancing_kernelPKfPfS1_iif --------------------------
	.section	.nv.info._Z21load_balancing_kernelPKfPfS1_iif,"",@"SHT_CUDA_INFO"
	.sectionflags	@""
	.align	4


	//----- nvinfo : EIATTR_CUDA_API_VERSION
	.align		4
        /*0000*/ 	.byte	0x04, 0x37
        /*0002*/ 	.short	(.L_187 - .L_186)
.L_186:
        /*0004*/ 	.word	0x00000082


	//----- nvinfo : EIATTR_KPARAM_INFO
	.align		4
.L_187:
        /*0008*/ 	.byte	0x04, 0x17
        /*000a*/ 	.short	(.L_189 - .L_188)
.L_188:
        /*000c*/ 	.word	0x00000000
        /*0010*/ 	.short	0x0005
        /*0012*/ 	.short	0x0020
        /*0014*/ 	.byte	0x00, 0xf0, 0x11, 0x00


	//----- nvinfo : EIATTR_KPARAM_INFO
	.align		4
.L_189:
        /*0018*/ 	.byte	0x04, 0x17
        /*001a*/ 	.short	(.L_191 - .L_190)
.L_190:
        /*001c*/ 	.word	0x00000000
        /*0020*/ 	.short	0x0004
        /*0022*/ 	.short	0x001c
        /*0024*/ 	.byte	0x00, 0xf0, 0x11, 0x00


	//----- nvinfo : EIATTR_KPARAM_INFO
	.align		4
.L_191:
        /*0028*/ 	.byte	0x04, 0x17
        /*002a*/ 	.short	(.L_193 - .L_192)
.L_192:
        /*002c*/ 	.word	0x00000000
        /*0030*/ 	.short	0x0003
        /*0032*/ 	.short	0x0018
        /*0034*/ 	.byte	0x00, 0xf0, 0x11, 0x00


	//----- nvinfo : EIATTR_KPARAM_INFO
	.align		4
.L_193:
        /*0038*/ 	.byte	0x04, 0x17
        /*003a*/ 	.short	(.L_195 - .L_194)
.L_194:
        /*003c*/ 	.word	0x00000000
        /*0040*/ 	.short	0x0002
        /*0042*/ 	.short	0x0010
        /*0044*/ 	.byte	0x00, 0xf5, 0x21, 0x00


	//----- nvinfo : EIATTR_KPARAM_INFO
	.align		4
.L_195:
        /*0048*/ 	.byte	0x04, 0x17
        /*004a*/ 	.short	(.L_197 - .L_196)
.L_196:
        /*004c*/ 	.word	0x00000000
        /*0050*/ 	.short	0x0001
        /*0052*/ 	.short	0x0008
        /*0054*/ 	.byte	0x00, 0xf5, 0x21, 0x00


	//----- nvinfo : EIATTR_KPARAM_INFO
	.align		4
.L_197:
        /*0058*/ 	.byte	0x04, 0x17
        /*005a*/ 	.short	(.L_199 - .L_198)
.L_198:
        /*005c*/ 	.word	0x00000000
        /*0060*/ 	.short	0x0000
        /*0062*/ 	.short	0x0000
        /*0064*/ 	.byte	0x00, 0xf5, 0x21, 0x00


	//----- nvinfo : EIATTR_SPARSE_MMA_MASK
	.align		4
.L_199:
        /*0068*/ 	.byte	0x03, 0x50
        /*006a*/ 	.short	0x0000


	//----- nvinfo : EIATTR_MAXREG_COUNT
	.align		4
        /*006c*/ 	.byte	0x03, 0x1b
        /*006e*/ 	.short	0x00ff


	//----- nvinfo : EIATTR_NUM_BARRIERS
	.align		4
        /*0070*/ 	.byte	0x02, 0x4c
        /*0072*/ 	.byte	0x01
	.zero		1


	//----- nvinfo : EIATTR_MERCURY_ISA_VERSION
	.align		4
        /*0074*/ 	.byte	0x03, 0x5f
        /*0076*/ 	.short	0x0101


	//----- nvinfo : EIATTR_VRC_CTA_INIT_COUNT
	.align		4
        /*0078*/ 	.byte	0x02, 0x4a
	.zero		1
	.zero		1


	//----- nvinfo : EIATTR_EXIT_INSTR_OFFSETS
	.align		4
        /*007c*/ 	.byte	0x04, 0x1c
        /*007e*/ 	.short	(.L_201 - .L_200)


	//   ....[0]....
.L_200:
        /*0080*/ 	.word	0x00000070


	//   ....[1]....
        /*0084*/ 	.word	0x000009f0


	//   ....[2]....
        /*0088*/ 	.word	0x000013c0


	//----- nvinfo : EIATTR_CRS_STACK_SIZE
	.align		4
.L_201:
        /*008c*/ 	.byte	0x04, 0x1e
        /*008e*/ 	.short	(.L_203 - .L_202)
.L_202:
        /*0090*/ 	.word	0x00000000


	//----- nvinfo : EIATTR_CBANK_PARAM_SIZE
	.align		4
.L_203:
        /*0094*/ 	.byte	0x03, 0x19
        /*0096*/ 	.short	0x0024


	//----- nvinfo : EIATTR_PARAM_CBANK
	.align		4
        /*0098*/ 	.byte	0x04, 0x0a
        /*009a*/ 	.short	(.L_205 - .L_204)
	.align		4
.L_204:
        /*009c*/ 	.word	index@(.nv.constant0._Z21load_balancing_kernelPKfPfS1_iif)
        /*00a0*/ 	.short	0x0380
        /*00a2*/ 	.short	0x0024


	//----- nvinfo : EIATTR_SW_WAR
	.align		4
.L_205:
        /*00a4*/ 	.byte	0x04, 0x36
        /*00a6*/ 	.short	(.L_207 - .L_206)
.L_206:
        /*00a8*/ 	.word	0x00000008
.L_207:


//--------------------- .nv.info._Z19topk_routing_kernelPKfPfPiS1_iiif --------------------------
	.section	.nv.info._Z19topk_routing_kernelPKfPfPiS1_iiif,"",@"SHT_CUDA_INFO"
	.sectionflags	@""
	.align	4


	//----- nvinfo : EIATTR_CUDA_API_VERSION
	.align		4
        /*0000*/ 	.byte	0x04, 0x37
        /*0002*/ 	.short	(.L_209 - .L_208)
.L_208:
        /*0004*/ 	.word	0x00000082


	//----- nvinfo : EIATTR_KPARAM_INFO
	.align		4
.L_209:
        /*0008*/ 	.byte	0x04, 0x17
        /*000a*/ 	.short	(.L_211 - .L_210)
.L_210:
        /*000c*/ 	.word	0x00000000
        /*0010*/ 	.short	0x0007
        /*0012*/ 	.short	0x002c
        /*0014*/ 	.byte	0x00, 0xf0, 0x11, 0x00


	//----- nvinfo : EIATTR_KPARAM_INFO
	.align		4
.L_211:
        /*0018*/ 	.byte	0x04, 0x17
        /*001a*/ 	.short	(.L_213 - .L_212)
.L_212:
        /*001c*/ 	.word	0x00000000
        /*0020*/ 	.short	0x0006
        /*0022*/ 	.short	0x0028
        /*0024*/ 	.byte	0x00, 0xf0, 0x11, 0x00


	//----- nvinfo : EIATTR_KPARAM_INFO
	.align		4
.L_213:
        /*0028*/ 	.byte	0x04, 0x17
        /*002a*/ 	.short	(.L_215 - .L_214)
.L_214:
        /*002c*/ 	.word	0x00000000
        /*0030*/ 	.short	0x0005
        /*0032*/ 	.short	0x0024
        /*0034*/ 	.byte	0x00, 0xf0, 0x11, 0x00


	//----- nvinfo : EIATTR_KPARAM_INFO
	.align		4
.L_215:
        /*0038*/ 	.byte	0x04, 0x17
        /*003a*/ 	.short	(.L_217 - .L_216)
.L_216:
        /*003c*/ 	.word	0x00000000
        /*0040*/ 	.short	0x0004
        /*0042*/ 	.short	0x0020
        /*0044*/ 	.byte	0x00, 0xf0, 0x11, 0x00


	//----- nvinfo : EIATTR_KPARAM_INFO
	.align		4
.L_217:
        /*0048*/ 	.byte	0x04, 0x17
        /*004a*/ 	.short	(.L_219 - .L_218)
.L_218:
        /*004c*/ 	.word	0x00000000
        /*0050*/ 	.short	0x0003
        /*0052*/ 	.short	0x0018
        /*0054*/ 	.byte	0x00, 0xf5, 0x21, 0x00


	//----- nvinfo : EIATTR_KPARAM_INFO
	.align		4
.L_219:
        /*0058*/ 	.byte	0x04, 0x17
        /*005a*/ 	.short	(.L_221 - .L_220)
.L_220:
        /*005c*/ 	.word	0x00000000
        /*0060*/ 	.short	0x0002
        /*0062*/ 	.short	0x0010
        /*0064*/ 	.byte	0x00, 0xf5, 0x21, 0x00


	//----- nvinfo : EIATTR_KPARAM_INFO
	.align		4
.L_221:
        /*0068*/ 	.byte	0x04, 0x17
        /*006a*/ 	.short	(.L_223 - .L_222)
.L_222:
        /*006c*/ 	.word	0x00000000
        /*0070*/ 	.short	0x0001
        /*0072*/ 	.short	0x0008
        /*0074*/ 	.byte	0x00, 0xf5, 0x21, 0x00


	//----- nvinfo : EIATTR_KPARAM_INFO
	.align		4
.L_223:
        /*0078*/ 	.byte	0x04, 0x17
        /*007a*/ 	.short	(.L_225 - .L_224)
.L_224:
        /*007c*/ 	.word	0x00000000
        /*0080*/ 	.short	0x0000
        /*0082*/ 	.short	0x0000
        /*0084*/ 	.byte	0x00, 0xf5, 0x21, 0x00


	//----- nvinfo : EIATTR_SPARSE_MMA_MASK
	.align		4
.L_225:
        /*0088*/ 	.byte	0x03, 0x50
        /*008a*/ 	.short	0x0000


	//----- nvinfo : EIATTR_MAXREG_COUNT
	.align		4
        /*008c*/ 	.byte	0x03, 0x1b
        /*008e*/ 	.short	0x00ff


	//----- nvinfo : EIATTR_NUM_BARRIERS
	.align		4
        /*0090*/ 	.byte	0x02, 0x4c
        /*0092*/ 	.byte	0x01
	.zero		1


	//----- nvinfo : EIATTR_MERCURY_ISA_VERSION
	.align		4
        /*0094*/ 	.byte	0x03, 0x5f
        /*0096*/ 	.short	0x0101


	//----- nvinfo : EIATTR_COOP_GROUP_MASK_REGIDS
	.align		4
        /*0098*/ 	.byte	0x04, 0x29
        /*009a*/ 	.short	(.L_227 - .L_226)


	//   ....[0]....
.L_226:
        /*009c*/ 	.word	0xffffffff


	//   ....[1]....
        /*00a0*/ 	.word	0xffffffff


	//   ....[2]....
        /*00a4*/ 	.word	0xffffffff


	//   ....[3]....
        /*00a8*/ 	.word	0xffffffff


	//   ....[4]....
        /*00ac*/ 	.word	0xffffffff


	//   ....[5]....
        /*00b0*/ 	.word	0xffffffff


	//   ....[6]....
        /*00b4*/ 	.word	0xffffffff


	//   ....[7]....
        /*00b8*/ 	.word	0xffffffff


	//   ....[8]....
        /*00bc*/ 	.word	0xffffffff


	//   ....[9]....
        /*00c0*/ 	.word	0xffffffff


	//   ....[10]....
        /*00c4*/ 	.word	0xffffffff


	//   ....[11]....
        /*00c8*/ 	.word	0xffffffff


	//----- nvinfo : EIATTR_COOP_GROUP_INSTR_OFFSETS
	.align		4
.L_227:
        /*00cc*/ 	.byte	0x04, 0x28
        /*00ce*/ 	.short	(.L_229 - .L_228)


	//   ....[0]....
.L_228:
        /*00d0*/ 	.word	0x00000400


	//   ....[1]....
        /*00d4*/ 	.word	0x00000730


	//   ....[2]....
        /*00d8*/ 	.word	0x00000dd0


	//   ....[3]....
        /*00dc*/ 	.word	0x00000e00


	//   ....[4]....
        /*00e0*/ 	.word	0x00000e40


	//   ....[5]....
        /*00e4*/ 	.word	0x00000e50


	//   ....[6]....
        /*00e8*/ 	.word	0x00000e90


	//   ....[7]....
        /*00ec*/ 	.word	0x00000ea0


	//   ....[8]....
        /*00f0*/ 	.word	0x00000ee0


	//   ....[9]....
        /*00f4*/ 	.word	0x00000ef0


	//   ....[10]....
        /*00f8*/ 	.word	0x00000f30


	//   ....[11]....
        /*00fc*/ 	.word	0x00000f40


	//----- nvinfo : EIATTR_VRC_CTA_INIT_COUNT
	.align		4
.L_229:
        /*0100*/ 	.byte	0x02, 0x4a
	.zero		1
	.zero		1


	//----- nvinfo : EIATTR_EXIT_INSTR_OFFSETS
	.align		4
        /*0104*/ 	.byte	0x04, 0x1c
        /*0106*/ 	.short	(.L_231 - .L_230)


	//   ....[0]....
.L_230:
        /*0108*/ 	.word	0x00000040


	//   ....[1]....
        /*010c*/ 	.word	0x00001200


	//   ....[2]....
        /*0110*/ 	.word	0x00001260


	//----- nvinfo : EIATTR_CRS_STACK_SIZE
	.align		4
.L_231:
        /*0114*/ 	.byte	0x04, 0x1e
        /*0116*/ 	.short	(.L_233 - .L_232)
.L_232:
        /*0118*/ 	.word	0x00000000


	//----- nvinfo : EIATTR_CBANK_PARAM_SIZE
	.align		4
.L_233:
        /*011c*/ 	.byte	0x03, 0x19
        /*011e*/ 	.short	0x0030


	//----- nvinfo : EIATTR_PARAM_CBANK
	.align		4
        /*0120*/ 	.byte	0x04, 0x0a
        /*0122*/ 	.short	(.L_235 - .L_234)
	.align		4
.L_234:
        /*0124*/ 	.word	index@(.nv.constant0._Z19topk_routing_kernelPKfPfPiS1_iiif)
        /*0128*/ 	.short	0x0380
        /*012a*/ 	.short	0x0030


	//----- nvinfo : EIATTR_SW_WAR
	.align		4
.L_235:
        /*012c*/ 	.byte	0x04, 0x36
        /*012e*/ 	.short	(.L_237 - .L_236)
.L_236:
        /*0130*/ 	.word	0x00000008
.L_237:


//--------------------- .nv.callgraph             --------------------------
	.section	.nv.callgraph,"",@"SHT_CUDA_CALLGRAPH"
	.align	4
	.sectionentsize	8
	.align		4
        /*0000*/ 	.word	0x00000000
	.align		4
        /*0004*/ 	.word	0xffffffff
	.align		4
        /*0008*/ 	.word	0x00000000
	.align		4
        /*000c*/ 	.word	0xfffffffe
	.align		4
        /*0010*/ 	.word	0x00000000
	.align		4
        /*0014*/ 	.word	0xfffffffd
	.align		4
        /*0018*/ 	.word	0x00000000
	.align		4
        /*001c*/ 	.word	0xfffffffc


//--------------------- .nv.constant4             --------------------------
	.section	.nv.constant4,"a",@progbits
	.align	8
	.align		8
.nv.constant4:
        /*0000*/ 	.dword	_ZN34_INTERNAL_6d98d795_4_k_cu_3f7e69d14cuda3std3__45__cpo5beginE
	.align		8
        /*0008*/ 	.dword	_ZN34_INTERNAL_6d98d795_4_k_cu_3f7e69d14cuda3std3__45__cpo3endE
	.align		8
        /*0010*/ 	.dword	_ZN34_INTERNAL_6d98d795_4_k_cu_3f7e69d14cuda3std3__45__cpo6cbeginE
	.align		8
        /*0018*/ 	.dword	_ZN34_INTERNAL_6d98d795_4_k_cu_3f7e69d14cuda3std3__45__cpo4cendE
	.align		8
        /*0020*/ 	.dword	_ZN34_INTERNAL_6d98d795_4_k_cu_3f7e69d14cuda3std3__45__cpo6rbeginE
	.align		8
        /*0028*/ 	.dword	_ZN34_INTERNAL_6d98d795_4_k_cu_3f7e69d14cuda3std3__45__cpo4rendE
	.align		8
        /*0030*/ 	.dword	_ZN34_INTERNAL_6d98d795_4_k_cu_3f7e69d14cuda3std3__45__cpo7crbeginE
	.align		8
        /*0038*/ 	.dword	_ZN34_INTERNAL_6d98d795_4_k_cu_3f7e69d14cuda3std3__45__cpo5crendE
	.align		8
        /*0040*/ 	.dword	_ZN34_INTERNAL_6d98d795_4_k_cu_3f7e69d14cuda3std3__436_GLOBAL__N__6d98d795_4_k_cu_3f7e69d16ignoreE
	.align		8
        /*0048*/ 	.dword	_ZN34_INTERNAL_6d98d795_4_k_cu_3f7e69d14cuda3std3__419piecewise_constructE
	.align		8
        /*0050*/ 	.dword	_ZN34_INTERNAL_6d98d795_4_k_cu_3f7e69d14cuda3std3__48in_placeE
	.align		8
        /*0058*/ 	.dword	_ZN34_INTERNAL_6d98d795_4_k_cu_3f7e69d14cuda3std3__420unreachable_sentinelE
	.align		8
        /*0060*/ 	.dword	_ZN34_INTERNAL_6d98d795_4_k_cu_3f7e69d14cuda3std3__47nulloptE
	.align		8
        /*0068*/ 	.dword	_ZN34_INTERNAL_6d98d795_4_k_cu_3f7e69d14cuda3std3__48unexpectE
	.align		8
        /*0070*/ 	.dword	_ZN34_INTERNAL_6d98d795_4_k_cu_3f7e69d14cuda3std6ranges3__45__cpo4swapE
	.align		8
        /*0078*/ 	.dword	_ZN34_INTERNAL_6d98d795_4_k_cu_3f7e69d14cuda3std6ranges3__45__cpo9iter_moveE
	.align		8
        /*0080*/ 	.dword	_ZN34_INTERNAL_6d98d795_4_k_cu_3f7e69d14cuda3std6ranges3__45__cpo5beginE
	.align		8
        /*0088*/ 	.dword	_ZN34_INTERNAL_6d98d795_4_k_cu_3f7e69d14cuda3std6ranges3__45__cpo3endE
	.align		8
        /*0090*/ 	.dword	_ZN34_INTERNAL_6d98d795_4_k_cu_3f7e69d14cuda3std6ranges3__45__cpo6cbeginE
	.align		8
        /*0098*/ 	.dword	_ZN34_INTERNAL_6d98d795_4_k_cu_3f7e69d14cuda3std6ranges3__45__cpo4cendE
	.align		8
        /*00a0*/ 	.dword	_ZN34_INTERNAL_6d98d795_4_k_cu_3f7e69d14cuda3std6ranges3__45__cpo7advanceE
	.align		8
        /*00a8*/ 	.dword	_ZN34_INTERNAL_6d98d795_4_k_cu_3f7e69d14cuda3std6ranges3__45__cpo9iter_swapE
	.align		8
        /*00b0*/ 	.dword	_ZN34_INTERNAL_6d98d795_4_k_cu_3f7e69d14cuda3std6ranges3__45__cpo4nextE
	.align		8
        /*00b8*/ 	.dword	_ZN34_INTERNAL_6d98d795_4_k_cu_3f7e69d14cuda3std6ranges3__45__cpo4prevE
	.align		8
        /*00c0*/ 	.dword	_ZN34_INTERNAL_6d98d795_4_k_cu_3f7e69d14cuda3std6ranges3__45__cpo4dataE
	.align		8
        /*00c8*/ 	.dword	_ZN34_INTERNAL_6d98d795_4_k_cu_3f7e69d14cuda3std6ranges3__45__cpo5cdataE
	.align		8
        /*00d0*/ 	.dword	_ZN34_INTERNAL_6d98d795_4_k_cu_3f7e69d14cuda3std6ranges3__45__cpo4sizeE
	.align		8
        /*00d8*/ 	.dword	_ZN34_INTERNAL_6d98d795_4_k_cu_3f7e69d14cuda3std6ranges3__45__cpo5ssizeE
	.align		8
        /*00e0*/ 	.dword	_ZN34_INTERNAL_6d98d795_4_k_cu_3f7e69d14cuda3std6ranges3__45__cpo8distanceE
	.align		8
        /*00e8*/ 	.dword	_ZN34_INTERNAL_6d98d795_4_k_cu_3f7e69d16thrust24THRUST_300001_SM_1000_NS6system6detail10sequential3seqE
	.align		8
        /*00f0*/ 	.dword	_ZN34_INTERNAL_6d98d795_4_k_cu_3f7e69d16thrust24THRUST_300001_SM_1000_NS12placeholders2_1E
	.align		8
        /*00f8*/ 	.dword	_ZN34_INTERNAL_6d98d795_4_k_cu_3f7e69d16thrust24THRUST_300001_SM_1000_NS12placeholders2_2E
	.align		8
        /*0100*/ 	.dword	_ZN34_INTERNAL_6d98d795_4_k_cu_3f7e69d16thrust24THRUST_300001_SM_1000_NS12placeholders2_3E
	.align		8
        /*0108*/ 	.dword	_ZN34_INTERNAL_6d98d795_4_k_cu_3f7e69d16thrust24THRUST_300001_SM_1000_NS12placeholders2_4E
	.align		8
        /*0110*/ 	.dword	_ZN34_INTERNAL_6d98d795_4_k_cu_3f7e69d16thrust24THRUST_300001_SM_1000_NS12placeholders2_5E
	.align		8
        /*0118*/ 	.dword	_ZN34_INTERNAL_6d98d795_4_k_cu_3f7e69d16thrust24THRUST_300001_SM_1000_NS12placeholders2_6E
	.align		8
        /*0120*/ 	.dword	_ZN34_INTERNAL_6d98d795_4_k_cu_3f7e69d16thrust24THRUST_300001_SM_1000_NS12placeholders2_7E
	.align		8
        /*0128*/ 	.dword	_ZN34_INTERNAL_6d98d795_4_k_cu_3f7e69d16thrust24THRUST_300001_SM_1000_NS12placeholders2_8E
	.align		8
        /*0130*/ 	.dword	_ZN34_INTERNAL_6d98d795_4_k_cu_3f7e69d16thrust24THRUST_300001_SM_1000_NS12placeholders2_9E
	.align		8
        /*0138*/ 	.dword	_ZN34_INTERNAL_6d98d795_4_k_cu_3f7e69d16thrust24THRUST_300001_SM_1000_NS12placeholders3_10E


//--------------------- .text._ZN3cub18CUB_300001_SM_10006detail11EmptyKernelIvEEvv --------------------------
	.section	.text._ZN3cub18CUB_300001_SM_10006detail11EmptyKernelIvEEvv,"ax",@progbits
	.align	128
        .global         _ZN3cub18CUB_300001_SM_10006detail11EmptyKernelIvEEvv
        .type           _ZN3cub18CUB_300001_SM_10006detail11EmptyKernelIvEEvv,@function
        .size           _ZN3cub18CUB_300001_SM_10006detail11EmptyKernelIvEEvv,(.L_x_158 - _ZN3cub18CUB_300001_SM_10006detail11EmptyKernelIvEEvv)
        .other          _ZN3cub18CUB_300001_SM_10006detail11EmptyKernelIvEEvv,@"STO_CUDA_ENTRY STV_DEFAULT"
_ZN3cub18CUB_300001_SM_10006detail11EmptyKernelIvEEvv:
.text._ZN3cub18CUB_300001_SM_10006detail11EmptyKernelIvEEvv:
[----:B------:R-:W-:Y:S01]  /*0000*/  LDC R1, c[0x0][0x37c] ;  /* 0x0000df00ff017b82 */ /* 0x000fe20000000800 */
[----:B------:R-:W-:Y:S05]  /*0010*/  EXIT ;  /* 0x000000000000794d */ /* 0x000fea0003800000 */
.L_x_0:
[----:B------:R-:W-:-:S00]  /*0020*/  BRA `(.L_x_0) ;  /* 0xfffffffc00fc7947 */ /* 0x000fc0000383ffff */
[----:B------:R-:W-:-:S00]  /*0030*/  NOP ;  /* 0x0000000000007918 */ /* 0x000fc00000000000 */
        /* <DEDUP_REMOVED lines=12> */
.L_x_158:


//--------------------- .text._Z22expert_capacity_kernelPKiPKfPiS3_iiii --------------------------
	.section	.text._Z22expert_capacity_kernelPKiPKfPiS3_iiii,"ax",@progbits
	.align	128
        .global         _Z22expert_capacity_kernelPKiPKfPiS3_iiii
        .type           _Z22expert_capacity_kernelPKiPKfPiS3_iiii,@function
        .size           _Z22expert_capacity_kernelPKiPKfPiS3_iiii,(.L_x_159 - _Z22expert_capacity_kernelPKiPKfPiS3_iiii)
        .other          _Z22expert_capacity_kernelPKiPKfPiS3_iiii,@"STO_CUDA_ENTRY STV_DEFAULT"
_Z22expert_capacity_kernelPKiPKfPiS3_iiii:
.text._Z22expert_capacity_kernelPKiPKfPiS3_iiii:
[----:B------:R-:W-:Y:S01]  /*0000*/  LDC R1, c[0x0][0x37c] ;  /* 0x0000df00ff017b82 */ /* 0x000fe20000000800 */
[----:B------:R-:W0:Y:S01]  /*0010*/  S2R R0, SR_CTAID.X ;  /* 0x0000000000007919 */ /* 0x000e220000002500 */
[----:B------:R-:W0:Y:S02]  /*0020*/  LDCU UR4, c[0x0][0x3a8] ;  /* 0x00007500ff0477ac */ /* 0x000e240008000800 */
[----:B0-----:R-:W-:-:S13]  /*0030*/  ISETP.GE.AND P0, PT, R0, UR4, PT ;  /* 0x0000000400007c0c */ /* 0x001fda000bf06270 */
[----:B------:R-:W-:Y:S05]  /*0040*/  @P0 EXIT ;  /* 0x000000000000094d */ /* 0x000fea0003800000 */
[----:B------:R-:W0:Y:S01]  /*0050*/  S2R R6, SR_TID.X ;  /* 0x0000000000067919 */ /* 0x000e220000002100 */
[----:B------:R-:W1:Y:S01]  /*0060*/  LDCU UR4, c[0x0][0x3a0] ;  /* 0x00007400ff0477ac */ /* 0x000e620008000800 */
[----:B------:R-:W2:Y:S01]  /*0070*/  LDCU.64 UR10, c[0x0][0x358] ;  /* 0x00006b00ff0a77ac */ /* 0x000ea20008000a00 */
[----:B------:R-:W3:Y:S01]  /*0080*/  LDCU UR8, c[0x0][0x3ac] ;  /* 0x00007580ff0877ac */ /* 0x000ee20008000800 */
[----:B-1----:R-:W-:Y:S01]  /*0090*/  UISETP.GE.AND UP0, UPT, UR4, 0x1, UPT ;  /* 0x000000010400788c */ /* 0x002fe2000bf06270 */
[----:B0-----:R-:W-:-:S13]  /*00a0*/  ISETP.NE.AND P0, PT, R6, RZ, PT ;  /* 0x000000ff0600720c */ /* 0x001fda0003f05270 */
[----:B------:R-:W0:Y:S01]  /*00b0*/  @!P0 S2R R3, SR_CgaCtaId ;  /* 0x0000000000038919 */ /* 0x000e220000008800 */
[----:B------:R-:W-:-:S04]  /*00c0*/  @!P0 MOV R2, 0x400 ;  /* 0x0000040000028802 */ /* 0x000fc80000000f00 */
[----:B0-----:R-:W-:-:S05]  /*00d0*/  @!P0 LEA R2, R3, R2, 0x18 ;  /* 0x0000000203028211 */ /* 0x001fca00078ec0ff */
[----:B------:R0:W-:Y:S01]  /*00e0*/  @!P0 STS [R2], RZ ;  /* 0x000000ff02008388 */ /* 0x0001e20000000800 */
[----:B------:R-:W-:Y:S06]  /*00f0*/  BAR.SYNC.DEFER_BLOCKING 0x0 ;  /* 0x0000000000007b1d */ /* 0x000fec0000010000 */
[----:B--23--:R-:W-:Y:S05]  /*0100*/  BRA.U !UP0, `(.L_x_1) ;  /* 0x0000000108cc7547 */ /* 0x00cfea000b800000 */
[----:B------:R-:W1:Y:S01]  /*0110*/  LDCU UR5, c[0x0][0x360] ;  /* 0x00006c00ff0577ac */ /* 0x000e620008000800 */
[----:B------:R-:W-:-:S05]  /*0120*/  UMOV UR4, URZ ;  /* 0x000000ff00047c82 */ /* 0x000fca0008000000 */
.L_x_7:
[----:B------:R-:W2:Y:S01]  /*0130*/  LDCU UR6, c[0x0][0x3a4] ;  /* 0x00007480ff0677ac */ /* 0x000ea20008000800 */
[----:B------:R-:W-:Y:S01]  /*0140*/  BSSY.RECONVERGENT B0, `(.L_x_2) ;  /* 0x000002b000007945 */ /* 0x000fe20003800200 */
[----:B--2---:R-:W-:-:S13]  /*0150*/  ISETP.GE.AND P0, PT, R6, UR6, PT ;  /* 0x0000000606007c0c */ /* 0x004fda000bf06270 */
[----:B0--3--:R-:W-:Y:S05]  /*0160*/  @P0 BRA `(.L_x_3) ;  /* 0x0000000000a00947 */ /* 0x009fea0003800000 */
[----:B------:R-:W2:Y:S01]  /*0170*/  LDC R7, c[0x0][0x3a4] ;  /* 0x0000e900ff077b82 */ /* 0x000ea20000000800 */
[----:B------:R-:W-:-:S07]  /*0180*/  IMAD.MOV.U32 R8, RZ, RZ, R6 ;  /* 0x000000ffff087224 */ /* 0x000fce00078e0006 */
[----:B0-----:R-:W0:Y:S08]  /*0190*/  LDC.64 R2, c[0x0][0x380] ;  /* 0x0000e000ff027b82 */ /* 0x001e300000000a00 */
[----:B------:R-:W3:Y:S02]  /*01a0*/  LDC.64 R4, c[0x0][0x388] ;  /* 0x0000e200ff047b82 */ /* 0x000ee40000000a00 */
.L_x_6:
[----:B0-2---:R-:W-:-:S04]  /*01b0*/  IMAD R9, R7, UR4, R8 ;  /* 0x0000000407097c24 */ /* 0x005fc8000f8e0208 */
[----:B0-----:R-:W-:-:S06]  /*01c0*/  IMAD.WIDE R10, R9, 0x4, R2 ;  /* 0x00000004090a7825 */ /* 0x001fcc00078e0202 */
[----:B------:R-:W2:Y:S01]  /*01d0*/  LDG.E.CONSTANT R11, desc[UR10][R10.64] ;  /* 0x0000000a0a0b7981 */ /* 0x000ea2000c1e9900 */
[----:B-1----:R-:W-:Y:S01]  /*01e0*/  VIADD R8, R8, UR5 ;  /* 0x0000000508087c36 */ /* 0x002fe20008000000 */
[----:B------:R-:W-:Y:S04]  /*01f0*/  BSSY.RECONVERGENT B1, `(.L_x_4) ;  /* 0x000001e000017945 */ /* 0x000fe80003800200 */
[----:B------:R-:W-:Y:S02]  /*0200*/  ISETP.GE.AND P0, PT, R8, R7, PT ;  /* 0x000000070800720c */ /* 0x000fe40003f06270 */
[----:B--2---:R-:W-:-:S13]  /*0210*/  ISETP.NE.AND P1, PT, R11, R0, PT ;  /* 0x000000000b00720c */ /* 0x004fda0003f25270 */
[----:B------:R-:W-:Y:S05]  /*0220*/  @P1 BRA `(.L_x_5) ;  /* 0x0000000000681947 */ /* 0x000fea0003800000 */
[----:B------:R-:W0:Y:S01]  /*0230*/  S2R R12, SR_LANEID ;  /* 0x00000000000c7919 */ /* 0x000e220000000000 */
[----:B------:R-:W-:Y:S01]  /*0240*/  VOTEU.ANY UR6, UPT, PT ;  /* 0x0000000000067886 */ /* 0x000fe200038e0100 */
[----:B------:R-:W-:Y:S01]  /*0250*/  MOV R14, 0x400 ;  /* 0x00000400000e7802 */ /* 0x000fe20000000f00 */
[----:B------:R-:W0:Y:S01]  /*0260*/  FLO.U32 R11, UR6 ;  /* 0x00000006000b7d00 */ /* 0x000e2200080e0000 */
[----:B------:R-:W1:Y:S01]  /*0270*/  S2R R15, SR_CgaCtaId ;  /* 0x00000000000f7919 */ /* 0x000e620000008800 */
[----:B------:R-:W2:Y:S06]  /*0280*/  S2R R13, SR_LTMASK ;  /* 0x00000000000d7919 */ /* 0x000eac0000003900 */
[----:B------:R-:W4:Y:S01]  /*0290*/  POPC R10, UR6 ;  /* 0x00000006000a7d09 */ /* 0x000f220008000000 */
[----:B0-----:R-:W-:-:S02]  /*02a0*/  ISETP.EQ.U32.AND P1, PT, R11, R12, PT ;  /* 0x0000000c0b00720c */ /* 0x001fc40003f22070 */
[----:B-1----:R-:W-:Y:S02]  /*02b0*/  LEA R17, R15, R14, 0x18 ;  /* 0x0000000e0f117211 */ /* 0x002fe400078ec0ff */
[----:B--2---:R-:W-:-:S09]  /*02c0*/  LOP3.LUT R13, R13, UR6, RZ, 0xc0, !PT ;  /* 0x000000060d0d7c12 */ /* 0x004fd2000f8ec0ff */
[----:B----4-:R-:W0:Y:S01]  /*02d0*/  @P1 ATOMS.ADD R10, [R17], R10 ;  /* 0x0000000a110a138c */ /* 0x010e220000000000 */
[----:B------:R-:W1:Y:S03]  /*02e0*/  POPC R13, R13 ;  /* 0x0000000d000d7309 */ /* 0x000e660000000000 */
[----:B0-----:R-:W1:Y:S02]  /*02f0*/  SHFL.IDX PT, R12, R10, R11, 0x1f ;  /* 0x00001f0b0a0c7589 */ /* 0x001e6400000e0000 */
[----:B-1----:R-:W-:-:S05]  /*0300*/  IMAD.IADD R12, R12, 0x1, R13 ;  /* 0x000000010c0c7824 */ /* 0x002fca00078e020d */
[----:B------:R-:W-:-:S13]  /*0310*/  ISETP.GT.AND P1, PT, R12, 0x1ff, PT ;  /* 0x000001ff0c00780c */ /* 0x000fda0003f24270 */
[----:B------:R-:W-:Y:S05]  /*0320*/  @P1 BRA `(.L_x_5) ;  /* 0x0000000000281947 */ /* 0x000fea0003800000 */
[----:B---3--:R-:W-:-:S06]  /*0330*/  IMAD.WIDE R10, R9, 0x4, R4 ;  /* 0x00000004090a7825 */ /* 0x008fcc00078e0204 */
[----:B------:R-:W2:Y:S01]  /*0340*/  LDG.E.CONSTANT R10, desc[UR10][R10.64] ;  /* 0x0000000a0a0a7981 */ /* 0x000ea2000c1e9900 */
[C---:B------:R-:W-:Y:S02]  /*0350*/  VIADD R13, R14.reuse, 0x4 ;  /* 0x000000040e0d7836 */ /* 0x040fe40000000000 */
[----:B------:R-:W-:-:S03]  /*0360*/  VIADD R14, R14, 0x804 ;  /* 0x000008040e0e7836 */ /* 0x000fc60000000000 */
[C---:B------:R-:W-:Y:S02]  /*0370*/  LEA R13, R15.reuse, R13, 0x18 ;  /* 0x0000000d0f0d7211 */ /* 0x040fe400078ec0ff */
[----:B------:R-:W-:-:S03]  /*0380*/  LEA R15, R15, R14, 0x18 ;  /* 0x0000000e0f0f7211 */ /* 0x000fc600078ec0ff */
[C---:B------:R-:W-:Y:S01]  /*0390*/  IMAD R14, R12.reuse, 0x4, R13 ;  /* 0x000000040c0e7824 */ /* 0x040fe200078e020d */
[----:B------:R-:W-:-:S04]  /*03a0*/  LEA R15, R12, R15, 0x2 ;  /* 0x0000000f0c0f7211 */ /* 0x000fc800078e10ff */
[----:B------:R0:W-:Y:S04]  /*03b0*/  STS [R14], R9 ;  /* 0x000000090e007388 */ /* 0x0001e80000000800 */
[----:B--2---:R0:W-:Y:S02]  /*03c0*/  STS [R15], R10 ;  /* 0x0000000a0f007388 */ /* 0x0041e40000000800 */
.L_x_5:
[----:B------:R-:W-:Y:S05]  /*03d0*/  BSYNC.RECONVERGENT B1 ;  /* 0x0000000000017941 */ /* 0x000fea0003800200 */
.L_x_4:
[----:B------:R-:W-:Y:S05]  /*03e0*/  @!P0 BRA `(.L_x_6) ;  /* 0xfffffffc00708947 */ /* 0x000fea000383ffff */
.L_x_3:
[----:B-1----:R-:W-:Y:S05]  /*03f0*/  BSYNC.RECONVERGENT B0 ;  /* 0x0000000000007941 */ /* 0x002fea0003800200 */
.L_x_2:
[----:B------:R-:W1:Y:S01]  /*0400*/  LDCU UR6, c[0x0][0x3a0] ;  /* 0x00007400ff0677ac */ /* 0x000e620008000800 */
[----:B------:R-:W-:-:S04]  /*0410*/  UIADD3 UR4, UPT, UPT, UR4, 0x1, URZ ;  /* 0x0000000104047890 */ /* 0x000fc8000fffe0ff */
[----:B-1----:R-:W-:-:S09]  /*0420*/  UISETP.NE.AND UP0, UPT, UR4, UR6, UPT ;  /* 0x000000060400728c */ /* 0x002fd2000bf05270 */
[----:B------:R-:W-:Y:S05]  /*0430*/  BRA.U UP0, `(.L_x_7) ;  /* 0xfffffffd003c7547 */ /* 0x000fea000b83ffff */
.L_x_1:
[----:B------:R-:W-:Y:S01]  /*0440*/  BAR.SYNC.DEFER_BLOCKING 0x0 ;  /* 0x0000000000007b1d */ /* 0x000fe20000010000 */
[----:B------:R-:W-:-:S13]  /*0450*/  ISETP.NE.AND P0, PT, R6, RZ, PT ;  /* 0x000000ff0600720c */ /* 0x000fda0003f05270 */
[----:B------:R-:W-:Y:S05]  /*0460*/  @P0 EXIT ;  /* 0x000000000000094d */ /* 0x000fea0003800000 */
[----:B------:R-:W1:Y:S01]  /*0470*/  S2UR UR5, SR_CgaCtaId ;  /* 0x00000000000579c3 */ /* 0x000e620000008800 */
[----:B------:R-:W-:Y:S02]  /*0480*/  UMOV UR4, 0x400 ;  /* 0x0000040000047882 */ /* 0x000fe40000000000 */
[----:B-1----:R-:W-:-:S09]  /*0490*/  ULEA UR4, UR5, UR4, 0x18 ;  /* 0x0000000405047291 */ /* 0x002fd2000f8ec0ff */
[----:B0-----:R-:W0:Y:S02]  /*04a0*/  LDS R2, [UR4] ;  /* 0x00000004ff027984 */ /* 0x001e240008000800 */
[----:B0-----:R-:W-:-:S13]  /*04b0*/  ISETP.GE.AND P0, PT, R2, 0x2, PT ;  /* 0x000000020200780c */ /* 0x001fda0003f06270 */
[----:B------:R-:W-:Y:S05]  /*04c0*/  @!P0 BRA `(.L_x_8) ;  /* 0x0000000c00608947 */ /* 0x000fea0003800000 */
[C---:B------:R-:W-:Y:S01]  /*04d0*/  VIADD R3, R2.reuse, 0xffffffff ;  /* 0xffffffff02037836 */ /* 0x040fe20000000000 */
[----:B---3--:R-:W-:Y:S01]  /*04e0*/  PRMT R4, RZ, 0x7610, R4 ;  /* 0x00007610ff047816 */ /* 0x008fe20000000004 */
[----:B------:R-:W-:Y:S01]  /*04f0*/  VIADD R17, R2, 0xfffffffe ;  /* 0xfffffffe02117836 */ /* 0x000fe20000000000 */
[----:B------:R-:W-:Y:S01]  /*0500*/  PRMT R5, RZ, 0x7610, R5 ;  /* 0x00007610ff057816 */ /* 0x000fe20000000005 */
[----:B------:R-:W-:Y:S01]  /*0510*/  IMAD.MOV.U32 R6, RZ, RZ, R3 ;  /* 0x000000ffff067224 */ /* 0x000fe200078e0003 */
[----:B------:R-:W-:-:S06]  /*0520*/  UMOV UR4, URZ ;  /* 0x000000ff00047c82 */ /* 0x000fcc0008000000 */
.L_x_14:
[----:B---3--:R-:W-:-:S04]  /*0530*/  IADD3 R7, PT, PT, -R2, UR4, RZ ;  /* 0x0000000402077c10 */ /* 0x008fc8000fffe1ff */
[----:B------:R-:W-:-:S13]  /*0540*/  ISETP.GT.AND P0, PT, R7, -0x2, PT ;  /* 0xfffffffe0700780c */ /* 0x000fda0003f04270 */
[----:B012---:R-:W-:Y:S05]  /*0550*/  @P0 BRA `(.L_x_9) ;  /* 0x0000000c00240947 */ /* 0x007fea0003800000 */
[----:B------:R-:W-:Y:S01]  /*0560*/  VIADD R7, R17, -UR4 ;  /* 0x8000000411077c36 */ /* 0x000fe20008000000 */
[----:B------:R-:W-:-:S04]  /*0570*/  LOP3.LUT P0, RZ, R6, 0x7, RZ, 0xc0, !PT ;  /* 0x0000000706ff7812 */ /* 0x000fc8000780c0ff */
[----:B------:R-:W-:Y:S01]  /*0580*/  ISETP.GE.U32.AND P1, PT, R7, 0x7, PT ;  /* 0x000000070700780c */ /* 0x000fe20003f26070 */
[----:B------:R-:W-:-:S12]  /*0590*/  IMAD.MOV.U32 R7, RZ, RZ, RZ ;  /* 0x000000ffff077224 */ /* 0x000fd800078e00ff */
[----:B------:R-:W-:Y:S05]  /*05a0*/  @!P1 BRA `(.L_x_10) ;  /* 0x0000000400649947 */ /* 0x000fea0003800000 */
[----:B------:R-:W0:Y:S01]  /*05b0*/  S2UR UR6, SR_CgaCtaId ;  /* 0x00000000000679c3 */ /* 0x000e220000008800 */
[----:B------:R-:W-:Y:S01]  /*05c0*/  UMOV UR5, 0x400 ;  /* 0x0000040000057882 */ /* 0x000fe20000000000 */
[----:B------:R-:W-:-:S04]  /*05d0*/  LOP3.LUT R7, R6, 0xfffffff8, RZ, 0xc0, !PT ;  /* 0xfffffff806077812 */ /* 0x000fc800078ec0ff */
[----:B------:R-:W-:Y:S01]  /*05e0*/  IADD3 R8, PT, PT, -R7, RZ, RZ ;  /* 0x000000ff07087210 */ /* 0x000fe20007ffe1ff */
[----:B0-----:R-:W-:-:S09]  /*05f0*/  ULEA UR7, UR6, UR5, 0x18 ;  /* 0x0000000506077291 */ /* 0x001fd2000f8ec0ff */
[----:B------:R-:W0:Y:S01]  /*0600*/  LDS R9, [UR7+0x804] ;  /* 0x00080407ff097984 */ /* 0x000e220008000800 */
[----:B------:R-:W-:Y:S02]  /*0610*/  UIADD3 UR7, UPT, UPT, UR5, 0x4, URZ ;  /* 0x0000000405077890 */ /* 0x000fe4000fffe0ff */
[----:B------:R-:W-:Y:S02]  /*0620*/  UIADD3 UR5, UPT, UPT, UR5, 0x804, URZ ;  /* 0x0000080405057890 */ /* 0x000fe4000fffe0ff */
[----:B------:R-:W-:Y:S02]  /*0630*/  ULEA UR7, UR6, UR7, 0x18 ;  /* 0x0000000706077291 */ /* 0x000fe4000f8ec0ff */
[----:B------:R-:W-:Y:S02]  /*0640*/  ULEA UR6, UR6, UR5, 0x18 ;  /* 0x0000000506067291 */ /* 0x000fe4000f8ec0ff */
[----:B------:R-:W-:Y:S02]  /*0650*/  UIADD3 UR5, UPT, UPT, UR7, 0x10, URZ ;  /* 0x0000001007057890 */ /* 0x000fe4000fffe0ff */
[----:B------:R-:W-:-:S12]  /*0660*/  UIADD3 UR6, UPT, UPT, UR6, 0x10, URZ ;  /* 0x0000001006067890 */ /* 0x000fd8000fffe0ff */
.L_x_11:
[----:B------:R-:W0:Y:S01]  /*0670*/  LDS R10, [UR6+-0xc] ;  /* 0xfffff406ff0a7984 */ /* 0x000e220008000800 */
[----:B------:R-:W-:-:S05]  /*0680*/  VIADD R8, R8, 0x8 ;  /* 0x0000000808087836 */ /* 0x000fca0000000000 */
[----:B------:R-:W-:Y:S02]  /*0690*/  ISETP.NE.AND P2, PT, R8, RZ, PT ;  /* 0x000000ff0800720c */ /* 0x000fe40003f45270 */
[----:B0-----:R-:W-:-:S13]  /*06a0*/  FSETP.GEU.AND P1, PT, R9, R10, PT ;  /* 0x0000000a0900720b */ /* 0x001fda0003f2e000 */
[----:B------:R0:W-:Y:S04]  /*06b0*/  @!P1 STS [UR6+-0x10], R10 ;  /* 0xfffff00aff009988 */ /* 0x0001e80008000806 */
[----:B------:R-:W-:Y:S04]  /*06c0*/  @!P1 STS [UR6+-0xc], R9 ;  /* 0xfffff409ff009988 */ /* 0x000fe80008000806 */
[----:B-1----:R-:W1:Y:S01]  /*06d0*/  @!P1 LDS R12, [UR5+-0xc] ;  /* 0xfffff405ff0c9984 */ /* 0x002e620008000800 */
[----:B0-----:R-:W-:-:S03]  /*06e0*/  @!P1 IMAD.MOV.U32 R10, RZ, RZ, R9 ;  /* 0x000000ffff0a9224 */ /* 0x001fc600078e0009 */
[----:B------:R-:W0:Y:S04]  /*06f0*/  @!P1 LDS R11, [UR5+-0x10] ;  /* 0xfffff005ff0b9984 */ /* 0x000e280008000800 */
[----:B-1----:R-:W-:Y:S04]  /*0700*/  @!P1 STS [UR5+-0x10], R12 ;  /* 0xfffff00cff009988 */ /* 0x002fe80008000805 */
[----:B0-----:R-:W-:Y:S04]  /*0710*/  @!P1 STS [UR5+-0xc], R11 ;  /* 0xfffff40bff009988 */ /* 0x001fe80008000805 */
[----:B------:R-:W0:Y:S02]  /*0720*/  LDS R13, [UR6+-0x8] ;  /* 0xfffff806ff0d7984 */ /* 0x000e240008000800 */
[----:B0-----:R-:W-:-:S13]  /*0730*/  FSETP.GEU.AND P1, PT, R10, R13, PT ;  /* 0x0000000d0a00720b */ /* 0x001fda0003f2e000 */
[----:B------:R0:W-:Y:S04]  /*0740*/  @!P1 STS [UR6+-0xc], R13 ;  /* 0xfffff40dff009988 */ /* 0x0001e80008000806 */
[----:B------:R-:W-:Y:S04]  /*0750*/  @!P1 STS [UR6+-0x8], R10 ;  /* 0xfffff80aff009988 */ /* 0x000fe80008000806 */
[----:B------:R-:W1:Y:S01]  /*0760*/  @!P1 LDS R14, [UR5+-0x8] ;  /* 0xfffff805ff0e9984 */ /* 0x000e620008000800 */
        /* <DEDUP_REMOVED lines=13> */
[----:B------:R-:W0:Y:S02]  /*0840*/  LDS R15, [UR6] ;  /* 0x00000006ff0f7984 */ /* 0x000e240008000800 */
[----:B0-----:R-:W-:-:S13]  /*0850*/  FSETP.GEU.AND P1, PT, R12, R15, PT ;  /* 0x0000000f0c00720b */ /* 0x001fda0003f2e000 */
[----:B------:R0:W-:Y:S04]  /*0860*/  @!P1 STS [UR6+-0x4], R15 ;  /* 0xfffffc0fff009988 */ /* 0x0001e80008000806 */
[----:B------:R-:W-:Y:S04]  /*0870*/  @!P1 STS [UR6], R12 ;  /* 0x0000000cff009988 */ /* 0x000fe80008000806 */
[----:B------:R-:W1:Y:S01]  /*0880*/  @!P1 LDS R14, [UR5] ;  /* 0x00000005ff0e9984 */ /* 0x000e620008000800 */
[----:B0-----:R-:W-:-:S03]  /*0890*/  @!P1 IMAD.MOV.U32 R15, RZ, RZ, R12 ;  /* 0x000000ffff0f9224 */ /* 0x001fc600078e000c */
[----:B------:R-:W0:Y:S04]  /*08a0*/  @!P1 LDS R9, [UR5+-0x4] ;  /* 0xfffffc05ff099984 */ /* 0x000e280008000800 */
[----:B-1----:R-:W-:Y:S04]  /*08b0*/  @!P1 STS [UR5+-0x4], R14 ;  /* 0xfffffc0eff009988 */ /* 0x002fe80008000805 */
[----:B0-----:R-:W-:Y:S04]  /*08c0*/  @!P1 STS [UR5], R9 ;  /* 0x00000009ff009988 */ /* 0x001fe80008000805 */
[----:B------:R-:W0:Y:S02]  /*08d0*/  LDS R16, [UR6+0x4] ;  /* 0x00000406ff107984 */ /* 0x000e240008000800 */
[----:B0-----:R-:W-:-:S13]  /*08e0*/  FSETP.GEU.AND P1, PT, R15, R16, PT ;  /* 0x000000100f00720b */ /* 0x001fda0003f2e000 */
[----:B------:R0:W-:Y:S04]  /*08f0*/  @!P1 STS [UR6], R16 ;  /* 0x00000010ff009988 */ /* 0x0001e80008000806 */
[----:B------:R-:W-:Y:S04]  /*0900*/  @!P1 STS [UR6+0x4], R15 ;  /* 0x0000040fff009988 */ /* 0x000fe80008000806 */
[----:B------:R-:W1:Y:S01]  /*0910*/  @!P1 LDS R11, [UR5+0x4] ;  /* 0x00000405ff0b9984 */ /* 0x000e620008000800 */
[----:B0-----:R-:W-:-:S03]  /*0920*/  @!P1 IMAD.MOV.U32 R16, RZ, RZ, R15 ;  /* 0x000000ffff109224 */ /* 0x001fc600078e000f */
[----:B------:R-:W0:Y:S04]  /*0930*/  @!P1 LDS R10, [UR5] ;  /* 0x00000005ff0a9984 */ /* 0x000e280008000800 */
[----:B-1----:R-:W-:Y:S04]  /*0940*/  @!P1 STS [UR5], R11 ;  /* 0x0000000bff009988 */ /* 0x002fe80008000805 */
[----:B0-----:R-:W-:Y:S04]  /*0950*/  @!P1 STS [UR5+0x4], R10 ;  /* 0x0000040aff009988 */ /* 0x001fe80008000805 */
[----:B------:R-:W0:Y:S02]  /*0960*/  LDS R13, [UR6+0x8] ;  /* 0x00000806ff0d7984 */ /* 0x000e240008000800 */
[----:B0-----:R-:W-:-:S13]  /*0970*/  FSETP.GEU.AND P1, PT, R16, R13, PT ;  /* 0x0000000d1000720b */ /* 0x001fda0003f2e000 */
[----:B------:R0:W-:Y:S04]  /*0980*/  @!P1 STS [UR6+0x4], R13 ;  /* 0x0000040dff009988 */ /* 0x0001e80008000806 */
[----:B------:R-:W-:Y:S04]  /*0990*/  @!P1 STS [UR6+0x8], R16 ;  /* 0x00000810ff009988 */ /* 0x000fe80008000806 */
[----:B------:R-:W1:Y:S01]  /*09a0*/  @!P1 LDS R9, [UR5+0x8] ;  /* 0x00000805ff099984 */ /* 0x000e620008000800 */
[----:B0-----:R-:W-:-:S03]  /*09b0*/  @!P1 MOV R13, R16 ;  /* 0x00000010000d9202 */ /* 0x001fc60000000f00 */
[----:B------:R-:W0:Y:S04]  /*09c0*/  @!P1 LDS R12, [UR5+0x4] ;  /* 0x00000405ff0c9984 */ /* 0x000e280008000800 */
[----:B-1----:R-:W-:Y:S04]  /*09d0*/  @!P1 STS [UR5+0x4], R9 ;  /* 0x00000409ff009988 */ /* 0x002fe80008000805 */
[----:B0-----:R-:W-:Y:S04]  /*09e0*/  @!P1 STS [UR5+0x8], R12 ;  /* 0x0000080cff009988 */ /* 0x001fe80008000805 */
[----:B------:R-:W0:Y:S02]  /*09f0*/  LDS R14, [UR6+0xc] ;  /* 0x00000c06ff0e7984 */ /* 0x000e240008000800 */
[----:B0-----:R-:W-:-:S13]  /*0a00*/  FSETP.GEU.AND P1, PT, R13, R14, PT ;  /* 0x0000000e0d00720b */ /* 0x001fda0003f2e000 */
[----:B------:R0:W-:Y:S04]  /*0a10*/  @!P1 STS [UR6+0x8], R14 ;  /* 0x0000080eff009988 */ /* 0x0001e80008000806 */
[----:B------:R-:W-:Y:S04]  /*0a20*/  @!P1 STS [UR6+0xc], R13 ;  /* 0x00000c0dff009988 */ /* 0x000fe80008000806 */
[----:B------:R-:W1:Y:S01]  /*0a30*/  @!P1 LDS R11, [UR5+0xc] ;  /* 0x00000c05ff0b9984 */ /* 0x000e620008000800 */
[----:B0-----:R-:W-:-:S03]  /*0a40*/  @!P1 IMAD.MOV.U32 R14, RZ, RZ, R13 ;  /* 0x000000ffff0e9224 */ /* 0x001fc600078e000d */
[----:B------:R-:W0:Y:S04]  /*0a50*/  @!P1 LDS R10, [UR5+0x8] ;  /* 0x00000805ff0a9984 */ /* 0x000e280008000800 */
[----:B-1----:R-:W-:Y:S04]  /*0a60*/  @!P1 STS [UR5+0x8], R11 ;  /* 0x0000080bff009988 */ /* 0x002fe80008000805 */
[----:B0-----:R-:W-:Y:S04]  /*0a70*/  @!P1 STS [UR5+0xc], R10 ;  /* 0x00000c0aff009988 */ /* 0x001fe80008000805 */
[----:B------:R-:W0:Y:S02]  /*0a80*/  LDS R9, [UR6+0x10] ;  /* 0x00001006ff097984 */ /* 0x000e240008000800 */
[----:B0-----:R-:W-:-:S13]  /*0a90*/  FSETP.GEU.AND P1, PT, R14, R9, PT ;  /* 0x000000090e00720b */ /* 0x001fda0003f2e000 */
[----:B------:R0:W-:Y:S04]  /*0aa0*/  @!P1 STS [UR6+0xc], R9 ;  /* 0x00000c09ff009988 */ /* 0x0001e80008000806 */
[----:B------:R-:W-:Y:S01]  /*0ab0*/  @!P1 STS [UR6+0x10], R14 ;  /* 0x0000100eff009988 */ /* 0x000fe20008000806 */
[----:B------:R-:W-:-:S03]  /*0ac0*/  UIADD3 UR6, UPT, UPT, UR6, 0x20, URZ ;  /* 0x0000002006067890 */ /* 0x000fc6000fffe0ff */
[----:B------:R-:W1:Y:S01]  /*0ad0*/  @!P1 LDS R15, [UR5+0x10] ;  /* 0x00001005ff0f9984 */ /* 0x000e620008000800 */
[----:B0-----:R-:W-:-:S03]  /*0ae0*/  @!P1 IMAD.MOV.U32 R9, RZ, RZ, R14 ;  /* 0x000000ffff099224 */ /* 0x001fc600078e000e */
[----:B------:R-:W0:Y:S04]  /*0af0*/  @!P1 LDS R12, [UR5+0xc] ;  /* 0x00000c05ff0c9984 */ /* 0x000e280008000800 */
[----:B-1----:R1:W-:Y:S04]  /*0b00*/  @!P1 STS [UR5+0xc], R15 ;  /* 0x00000c0fff009988 */ /* 0x0023e80008000805 */
[----:B0-----:R1:W-:Y:S01]  /*0b10*/  @!P1 STS [UR5+0x10], R12 ;  /* 0x0000100cff009988 */ /* 0x0013e20008000805 */
[----:B------:R-:W-:Y:S01]  /*0b20*/  UIADD3 UR5, UPT, UPT, UR5, 0x20, URZ ;  /* 0x0000002005057890 */ /* 0x000fe2000fffe0ff */
[----:B------:R-:W-:Y:S11]  /*0b30*/  @P2 BRA `(.L_x_11) ;  /* 0xfffffff800cc2947 */ /* 0x000ff6000383ffff */
.L_x_10:
[----:B------:R-:W-:Y:S05]  /*0b40*/  @!P0 BRA `(.L_x_9) ;  /* 0x0000000400a88947 */ /* 0x000fea0003800000 */
[----:B------:R-:W-:-:S05]  /*0b50*/  LOP3.LUT R9, RZ, R5, RZ, 0x33, !PT ;  /* 0x00000005ff097212 */ /* 0x000fca00078e33ff */
[----:B------:R-:W-:-:S05]  /*0b60*/  IMAD.IADD R9, R2, 0x1, R9 ;  /* 0x0000000102097824 */ /* 0x000fca00078e0209 */
[----:B------:R-:W-:-:S04]  /*0b70*/  LOP3.LUT R9, R9, 0x7, RZ, 0xc0, !PT ;  /* 0x0000000709097812 */ /* 0x000fc800078ec0ff */
[C---:B------:R-:W-:Y:S01]  /*0b80*/  LOP3.LUT P0, RZ, R9.reuse, 0x3, RZ, 0xc0, !PT ;  /* 0x0000000309ff7812 */ /* 0x040fe2000780c0ff */
[----:B------:R-:W-:-:S05]  /*0b90*/  VIADD R8, R9, 0xffffffff ;  /* 0xffffffff09087836 */ /* 0x000fca0000000000 */
[----:B------:R-:W-:-:S13]  /*0ba0*/  ISETP.GE.U32.AND P1, PT, R8, 0x3, PT ;  /* 0x000000030800780c */ /* 0x000fda0003f26070 */
[----:B------:R-:W-:Y:S05]  /*0bb0*/  @!P1 BRA `(.L_x_12) ;  /* 0x0000000000b49947 */ /* 0x000fea0003800000 */
[----:B------:R-:W0:Y:S01]  /*0bc0*/  S2R R11, SR_CgaCtaId ;  /* 0x00000000000b7919 */ /* 0x000e220000008800 */
[----:B------:R-:W-:-:S04]  /*0bd0*/  MOV R9, 0x400 ;  /* 0x0000040000097802 */ /* 0x000fc80000000f00 */
[C---:B------:R-:W-:Y:S01]  /*0be0*/  IADD3 R8, PT, PT, R9.reuse, 0x804, RZ ;  /* 0x0000080409087810 */ /* 0x040fe20007ffe0ff */
[----:B------:R-:W-:-:S03]  /*0bf0*/  VIADD R10, R9, 0x4 ;  /* 0x00000004090a7836 */ /* 0x000fc60000000000 */
[C---:B0-----:R-:W-:Y:S02]  /*0c00*/  LEA R8, R11.reuse, R8, 0x18 ;  /* 0x000000080b087211 */ /* 0x041fe400078ec0ff */
[----:B------:R-:W-:-:S03]  /*0c10*/  LEA R10, R11, R10, 0x18 ;  /* 0x0000000a0b0a7211 */ /* 0x000fc600078ec0ff */
[C---:B-1----:R-:W-:Y:S02]  /*0c20*/  IMAD R15, R7.reuse, 0x4, R8 ;  /* 0x00000004070f7824 */ /* 0x042fe400078e0208 */
[C---:B------:R-:W-:Y:S02]  /*0c30*/  IMAD R14, R7.reuse, 0x4, R10 ;  /* 0x00000004070e7824 */ /* 0x040fe400078e020a */
[----:B------:R-:W-:Y:S01]  /*0c40*/  VIADD R7, R7, 0x4 ;  /* 0x0000000407077836 */ /* 0x000fe20000000000 */
[----:B------:R-:W-:Y:S04]  /*0c50*/  LDS R12, [R15] ;  /* 0x000000000f0c7984 */ /* 0x000fe80000000800 */
[----:B------:R-:W0:Y:S02]  /*0c60*/  LDS R8, [R15+0x4] ;  /* 0x000004000f087984 */ /* 0x000e240000000800 */
[----:B0-----:R-:W-:-:S13]  /*0c70*/  FSETP.GEU.AND P1, PT, R12, R8, PT ;  /* 0x000000080c00720b */ /* 0x001fda0003f2e000 */
[----:B------:R0:W-:Y:S04]  /*0c80*/  @!P1 STS [R15], R8 ;  /* 0x000000080f009388 */ /* 0x0001e80000000800 */
[----:B------:R-:W-:Y:S04]  /*0c90*/  @!P1 STS [R15+0x4], R12 ;  /* 0x0000040c0f009388 */ /* 0x000fe80000000800 */
[----:B------:R-:W1:Y:S01]  /*0ca0*/  @!P1 LDS R10, [R14+0x4] ;  /* 0x000004000e0a9984 */ /* 0x000e620000000800 */
[----:B0-----:R-:W-:-:S03]  /*0cb0*/  @!P1 IMAD.MOV.U32 R8, RZ, RZ, R12 ;  /* 0x000000ffff089224 */ /* 0x001fc600078e000c */
[----:B------:R-:W0:Y:S04]  /*0cc0*/  @!P1 LDS R9, [R14] ;  /* 0x000000000e099984 */ /* 0x000e280000000800 */
[----:B-1----:R-:W-:Y:S04]  /*0cd0*/  @!P1 STS [R14], R10 ;  /* 0x0000000a0e009388 */ /* 0x002fe80000000800 */
[----:B0-----:R-:W-:Y:S04]  /*0ce0*/  @!P1 STS [R14+0x4], R9 ;  /* 0x000004090e009388 */ /* 0x001fe80000000800 */
[----:B------:R-:W0:Y:S02]  /*0cf0*/  LDS R11, [R15+0x8] ;  /* 0x000008000f0b7984 */ /* 0x000e240000000800 */
[----:B0-----:R-:W-:-:S13]  /*0d00*/  FSETP.GEU.AND P1, PT, R8, R11, PT ;  /* 0x0000000b0800720b */ /* 0x001fda0003f2e000 */
[----:B------:R0:W-:Y:S04]  /*0d10*/  @!P1 STS [R15+0x4], R11 ;  /* 0x0000040b0f009388 */ /* 0x0001e80000000800 */
[----:B------:R-:W-:Y:S04]  /*0d20*/  @!P1 STS [R15+0x8], R8 ;  /* 0x000008080f009388 */ /* 0x000fe80000000800 */
[----:B------:R-:W1:Y:S01]  /*0d30*/  @!P1 LDS R13, [R14+0x8] ;  /* 0x000008000e0d9984 */ /* 0x000e620000000800 */
[----:B0-----:R-:W-:-:S03]  /*0d40*/  @!P1 IMAD.MOV.U32 R11, RZ, RZ, R8 ;  /* 0x000000ffff0b9224 */ /* 0x001fc600078e0008 */
[----:B------:R-:W0:Y:S04]  /*0d50*/  @!P1 LDS R12, [R14+0x4] ;  /* 0x000004000e0c9984 */ /* 0x000e280000000800 */
[----:B-1----:R-:W-:Y:S04]  /*0d60*/  @!P1 STS [R14+0x4], R13 ;  /* 0x0000040d0e009388 */ /* 0x002fe80000000800 */
[----:B0-----:R-:W-:Y:S04]  /*0d70*/  @!P1 STS [R14+0x8], R12 ;  /* 0x0000080c0e009388 */ /* 0x001fe80000000800 */
[----:B------:R-:W0:Y:S02]  /*0d80*/  LDS R10, [R15+0xc] ;  /* 0x00000c000f0a7984 */ /* 0x000e240000000800 */
[----:B0-----:R-:W-:-:S13]  /*0d90*/  FSETP.GEU.AND P1, PT, R11, R10, PT ;  /* 0x0000000a0b00720b */ /* 0x001fda0003f2e000 */
[----:B------:R0:W-:Y:S04]  /*0da0*/  @!P1 STS [R15+0x8], R10 ;  /* 0x0000080a0f009388 */ /* 0x0001e80000000800 */
[----:B------:R-:W-:Y:S04]  /*0db0*/  @!P1 STS [R15+0xc], R11 ;  /* 0x00000c0b0f009388 */ /* 0x000fe80000000800 */
[----:B------:R-:W1:Y:S01]  /*0dc0*/  @!P1 LDS R9, [R14+0xc] ;  /* 0x00000c000e099984 */ /* 0x000e620000000800 */
[----:B0-----:R-:W-:-:S03]  /*0dd0*/  @!P1 MOV R10, R11 ;  /* 0x0000000b000a9202 */ /* 0x001fc60000000f00 */
[----:B------:R-:W0:Y:S04]  /*0de0*/  @!P1 LDS R8, [R14+0x8] ;  /* 0x000008000e089984 */ /* 0x000e280000000800 */
[----:B-1----:R-:W-:Y:S04]  /*0df0*/  @!P1 STS [R14+0x8], R9 ;  /* 0x000008090e009388 */ /* 0x002fe80000000800 */
[----:B0-----:R-:W-:Y:S04]  /*0e00*/  @!P1 STS [R14+0xc], R8 ;  /* 0x00000c080e009388 */ /* 0x001fe80000000800 */
[----:B------:R-:W0:Y:S02]  /*0e10*/  LDS R13, [R15+0x10] ;  /* 0x000010000f0d7984 */ /* 0x000e240000000800 */
[----:B0-----:R-:W-:-:S13]  /*0e20*/  FSETP.GEU.AND P1, PT, R10, R13, PT ;  /* 0x0000000d0a00720b */ /* 0x001fda0003f2e000 */
[----:B------:R-:W-:Y:S04]  /*0e30*/  @!P1 STS [R15+0xc], R13 ;  /* 0x00000c0d0f009388 */ /* 0x000fe80000000800 */
[----:B------:R-:W-:Y:S04]  /*0e40*/  @!P1 STS [R15+0x10], R10 ;  /* 0x0000100a0f009388 */ /* 0x000fe80000000800 */
[----:B------:R-:W0:Y:S04]  /*0e50*/  @!P1 LDS R12, [R14+0x10] ;  /* 0x000010000e0c9984 */ /* 0x000e280000000800 */
[----:B------:R-:W1:Y:S04]  /*0e60*/  @!P1 LDS R11, [R14+0xc] ;  /* 0x00000c000e0b9984 */ /* 0x000e680000000800 */
[----:B0-----:R0:W-:Y:S04]  /*0e70*/  @!P1 STS [R14+0xc], R12 ;  /* 0x00000c0c0e009388 */ /* 0x0011e80000000800 */
[----:B-1----:R0:W-:Y:S02]  /*0e80*/  @!P1 STS [R14+0x10], R11 ;  /* 0x0000100b0e009388 */ /* 0x0021e40000000800 */
.L_x_12:
[----:B------:R-:W-:Y:S05]  /*0e90*/  @!P0 BRA `(.L_x_9) ;  /* 0x0000000000d48947 */ /* 0x000fea0003800000 */
[----:B------:R-:W-:-:S05]  /*0ea0*/  LOP3.LUT R9, R4, 0x3, RZ, 0x3c, !PT ;  /* 0x0000000304097812 */ /* 0x000fca00078e3cff */
[----:B------:R-:W-:-:S05]  /*0eb0*/  IMAD.IADD R9, R2, 0x1, R9 ;  /* 0x0000000102097824 */ /* 0x000fca00078e0209 */
[C---:B------:R-:W-:Y:S02]  /*0ec0*/  LOP3.LUT R10, R9.reuse, 0x3, RZ, 0xc0, !PT ;  /* 0x00000003090a7812 */ /* 0x040fe400078ec0ff */
[----:B------:R-:W-:Y:S02]  /*0ed0*/  LOP3.LUT R8, R9, 0x1, RZ, 0xc0, !PT ;  /* 0x0000000109087812 */ /* 0x000fe400078ec0ff */
[----:B------:R-:W-:Y:S02]  /*0ee0*/  ISETP.NE.AND P1, PT, R10, 0x1, PT ;  /* 0x000000010a00780c */ /* 0x000fe40003f25270 */
[----:B------:R-:W-:-:S11]  /*0ef0*/  ISETP.NE.U32.AND P0, PT, R8, 0x1, PT ;  /* 0x000000010800780c */ /* 0x000fd60003f05070 */
[----:B------:R-:W-:Y:S05]  /*0f00*/  @!P1 BRA `(.L_x_13) ;  /* 0x00000000006c9947 */ /* 0x000fea0003800000 */
[----:B------:R-:W2:Y:S01]  /*0f10*/  S2R R13, SR_CgaCtaId ;  /* 0x00000000000d7919 */ /* 0x000ea20000008800 */
[----:B------:R-:W-:-:S05]  /*0f20*/  MOV R9, 0x400 ;  /* 0x0000040000097802 */ /* 0x000fca0000000f00 */
[C---:B------:R-:W-:Y:S02]  /*0f30*/  VIADD R8, R9.reuse, 0x804 ;  /* 0x0000080409087836 */ /* 0x040fe40000000000 */
[----:B------:R-:W-:-:S03]  /*0f40*/  VIADD R10, R9, 0x4 ;  /* 0x00000004090a7836 */ /* 0x000fc60000000000 */
[C---:B--2---:R-:W-:Y:S02]  /*0f50*/  LEA R8, R13.reuse, R8, 0x18 ;  /* 0x000000080d087211 */ /* 0x044fe400078ec0ff */
[----:B------:R-:W-:-:S03]  /*0f60*/  LEA R10, R13, R10, 0x18 ;  /* 0x0000000a0d0a7211 */ /* 0x000fc600078ec0ff */
[C---:B0-----:R-:W-:Y:S01]  /*0f70*/  IMAD R14, R7.reuse, 0x4, R8 ;  /* 0x00000004070e7824 */ /* 0x041fe200078e0208 */
[C---:B-1----:R-:W-:Y:S01]  /*0f80*/  LEA R15, R7.reuse, R10, 0x2 ;  /* 0x0000000a070f7211 */ /* 0x042fe200078e10ff */
[----:B------:R-:W-:-:S03]  /*0f90*/  VIADD R7, R7, 0x2 ;  /* 0x0000000207077836 */ /* 0x000fc60000000000 */
        /* <DEDUP_REMOVED lines=18> */
.L_x_13:
[----:B------:R-:W-:Y:S05]  /*10c0*/  @P0 BRA `(.L_x_9) ;  /* 0x0000000000480947 */ /* 0x000fea0003800000 */
[----:B------:R-:W0:Y:S01]  /*10d0*/  S2R R10, SR_CgaCtaId ;  /* 0x00000000000a7919 */ /* 0x000e220000008800 */
[----:B------:R-:W-:-:S05]  /*10e0*/  MOV R8, 0x400 ;  /* 0x0000040000087802 */ /* 0x000fca0000000f00 */
[----:B------:R-:W-:-:S05]  /*10f0*/  VIADD R9, R8, 0x804 ;  /* 0x0000080408097836 */ /* 0x000fca0000000000 */
[----:B012---:R-:W-:-:S05]  /*1100*/  LEA R12, R10, R9, 0x18 ;  /* 0x000000090a0c7211 */ /* 0x007fca00078ec0ff */
[----:B------:R-:W-:-:S05]  /*1110*/  IMAD R9, R7, 0x4, R12 ;  /* 0x0000000407097824 */ /* 0x000fca00078e020c */
[----:B------:R-:W-:Y:S04]  /*1120*/  LDS R12, [R9] ;  /* 0x00000000090c7984 */ /* 0x000fe80000000800 */
[----:B------:R-:W0:Y:S02]  /*1130*/  LDS R11, [R9+0x4] ;  /* 0x00000400090b7984 */ /* 0x000e240000000800 */
[----:B0-----:R-:W-:-:S13]  /*1140*/  FSETP.GEU.AND P0, PT, R12, R11, PT ;  /* 0x0000000b0c00720b */ /* 0x001fda0003f0e000 */
[----:B------:R-:W-:Y:S05]  /*1150*/  @P0 BRA `(.L_x_9) ;  /* 0x0000000000240947 */ /* 0x000fea0003800000 */
[----:B------:R-:W-:Y:S01]  /*1160*/  IADD3 R13, PT, PT, R8, 0x4, RZ ;  /* 0x00000004080d7810 */ /* 0x000fe20007ffe0ff */
[----:B------:R-:W-:Y:S03]  /*1170*/  STS [R9], R11 ;  /* 0x0000000b09007388 */ /* 0x000fe60000000800 */
[----:B------:R-:W-:Y:S01]  /*1180*/  LEA R10, R10, R13, 0x18 ;  /* 0x0000000d0a0a7211 */ /* 0x000fe200078ec0ff */
[----:B------:R-:W-:Y:S04]  /*1190*/  STS [R9+0x4], R12 ;  /* 0x0000040c09007388 */ /* 0x000fe80000000800 */
[----:B------:R-:W-:-:S05]  /*11a0*/  IMAD R7, R7, 0x4, R10 ;  /* 0x0000000407077824 */ /* 0x000fca00078e020a */
[----:B------:R-:W0:Y:S04]  /*11b0*/  LDS R10, [R7+0x4] ;  /* 0x00000400070a7984 */ /* 0x000e280000000800 */
[----:B------:R-:W1:Y:S04]  /*11c0*/  LDS R8, [R7] ;  /* 0x0000000007087984 */ /* 0x000e680000000800 */
[----:B0-----:R3:W-:Y:S04]  /*11d0*/  STS [R7], R10 ;  /* 0x0000000a07007388 */ /* 0x0017e80000000800 */
[----:B-1----:R3:W-:Y:S02]  /*11e0*/  STS [R7+0x4], R8 ;  /* 0x0000040807007388 */ /* 0x0027e40000000800 */
.L_x_9:
[----:B------:R-:W-:Y:S01]  /*11f0*/  UIADD3 UR4, UPT, UPT, UR4, 0x1, URZ ;  /* 0x0000000104047890 */ /* 0x000fe2000fffe0ff */
[----:B------:R-:W-:Y:S02]  /*1200*/  VIADD R5, R5, 0x1 ;  /* 0x0000000105057836 */ /* 0x000fe40000000000 */
[----:B------:R-:W-:Y:S02]  /*1210*/  VIADD R4, R4, 0x1 ;  /* 0x0000000104047836 */ /* 0x000fe40000000000 */
[----:B------:R-:W-:Y:S01]  /*1220*/  VIADD R6, R6, 0xffffffff ;  /* 0xffffffff06067836 */ /* 0x000fe20000000000 */
[----:B------:R-:W-:-:S13]  /*1230*/  ISETP.NE.AND P0, PT, R3, UR4, PT ;  /* 0x0000000403007c0c */ /* 0x000fda000bf05270 */
[----:B------:R-:W-:Y:S05]  /*1240*/  @P0 BRA `(.L_x_14) ;  /* 0xfffffff000b80947 */ /* 0x000fea000383ffff */
.L_x_8:
[----:B---3--:R-:W3:Y:S08]  /*1250*/  LDC R7, c[0x0][0x3ac] ;  /* 0x0000eb00ff077b82 */ /* 0x008ef00000000800 */
[----:B------:R-:W4:Y:S01]  /*1260*/  LDC.64 R4, c[0x0][0x390] ;  /* 0x0000e400ff047b82 */ /* 0x000f220000000a00 */
[CC--:B---3--:R-:W-:Y:S02]  /*1270*/  ISETP.GT.AND P0, PT, R2.reuse, R7.reuse, PT ;  /* 0x000000070200720c */ /* 0x0c8fe40003f04270 */
[----:B------:R-:W-:Y:S01]  /*1280*/  VIMNMX R3, PT, PT, R2, R7, PT ;  /* 0x0000000702037248 */ /* 0x000fe20003fe0100 */
[----:B----4-:R-:W-:-:S05]  /*1290*/  IMAD.WIDE.U32 R4, R0, 0x4, R4 ;  /* 0x0000000400047825 */ /* 0x010fca00078e0004 */
[----:B------:R3:W-:Y:S05]  /*12a0*/  STG.E desc[UR10][R4.64], R3 ;  /* 0x0000000304007986 */ /* 0x0007ea000c10190a */
[----:B------:R-:W-:Y:S05]  /*12b0*/  @!P0 EXIT ;  /* 0x000000000000894d */ /* 0x000fea0003800000 */
[----:B------:R-:W-:-:S04]  /*12c0*/  VIADDMNMX R2, R7, 0x1, R2, !PT ;  /* 0x0000000107027846 */ /* 0x000fc80007800102 */
[----:B------:R-:W-:Y:S01]  /*12d0*/  IADD3 R0, PT, PT, R2, -R7, RZ ;  /* 0x8000000702007210 */ /* 0x000fe20007ffe0ff */
[----:B---3--:R-:W-:-:S03]  /*12e0*/  IMAD.IADD R3, R7, 0x1, -R2 ;  /* 0x0000000107037824 */ /* 0x008fc600078e0a02 */
[----:B------:R-:W-:Y:S02]  /*12f0*/  LOP3.LUT R2, R0, 0xf, RZ, 0xc0, !PT ;  /* 0x0000000f00027812 */ /* 0x000fe400078ec0ff */
[----:B------:R-:W-:Y:S02]  /*1300*/  ISETP.GT.U32.AND P0, PT, R3, -0x10, PT ;  /* 0xfffffff00300780c */ /* 0x000fe40003f04070 */
[----:B------:R-:W-:-:S11]  /*1310*/  ISETP.NE.AND P1, PT, R2, RZ, PT ;  /* 0x000000ff0200720c */ /* 0x000fd60003f25270 */
[----:B------:R-:W-:Y:S05]  /*1320*/  @P0 BRA `(.L_x_15) ;  /* 0x0000000000fc0947 */ /* 0x000fea0003800000 */
[----:B------:R-:W3:Y:S01]  /*1330*/  S2R R4, SR_CgaCtaId ;  /* 0x0000000000047919 */ /* 0x000ee20000008800 */
[----:B0-2---:R-:W0:Y:S01]  /*1340*/  LDC.64 R10, c[0x0][0x398] ;  /* 0x0000e600ff0a7b82 */ /* 0x005e220000000a00 */
[----:B------:R-:W-:-:S05]  /*1350*/  MOV R3, 0x400 ;  /* 0x0000040000037802 */ /* 0x000fca0000000f00 */
[----:B------:R-:W-:-:S05]  /*1360*/  VIADD R3, R3, 0x4 ;  /* 0x0000000403037836 */ /* 0x000fca0000000000 */
[----:B---3--:R-:W-:Y:S02]  /*1370*/  LEA R6, R4, R3, 0x18 ;  /* 0x0000000304067211 */ /* 0x008fe400078ec0ff */
[----:B------:R-:W-:-:S03]  /*1380*/  LOP3.LUT R4, R0, 0xfffffff0, RZ, 0xc0, !PT ;  /* 0xfffffff000047812 */ /* 0x000fc600078ec0ff */
[----:B------:R-:W-:Y:S02]  /*1390*/  IMAD R3, R7, 0x4, R6 ;  /* 0x0000000407037824 */ /* 0x000fe400078e0206 */
[----:B------:R-:W-:-:S03]  /*13a0*/  IMAD.MOV R4, RZ, RZ, -R4 ;  /* 0x000000ffff047224 */ /* 0x000fc600078e0a04 */
[----:B------:R-:W-:-:S07]  /*13b0*/  IADD3 R3, PT, PT, R3, 0x20, RZ ;  /* 0x0000002003037810 */ /* 0x000fce0007ffe0ff */
.L_x_16:
[----:B----4-:R-:W0:Y:S01]  /*13c0*/  LDS R25, [R3+-0x20] ;  /* 0xffffe00003197984 */ /* 0x010e220000000800 */
[----:B------:R-:W-:Y:S01]  /*13d0*/  IMAD.MOV.U32 R5, RZ, RZ, 0x1 ;  /* 0x00000001ff057424 */ /* 0x000fe200078e00ff */
[----:B------:R-:W-:Y:S01]  /*13e0*/  UIADD3 UR8, UPT, UPT, UR8, 0x10, URZ ;  /* 0x0000001008087890 */ /* 0x000fe2000fffe0ff */
[----:B------:R-:W-:Y:S01]  /*13f0*/  VIADD R4, R4, 0x10 ;  /* 0x0000001004047836 */ /* 0x000fe20000000000 */
[----:B------:R-:W2:Y:S04]  /*1400*/  LDS R27, [R3+-0x1c] ;  /* 0xffffe400031b7984 */ /* 0x000ea80000000800 */
[----:B------:R-:W3:Y:S01]  /*1410*/  LDS R13, [R3+-0x18] ;  /* 0xffffe800030d7984 */ /* 0x000ee20000000800 */
[----:B------:R-:W-:-:S03]  /*1420*/  ISETP.NE.AND P0, PT, R4, RZ, PT ;  /* 0x000000ff0400720c */ /* 0x000fc60003f05270 */
[----:B-1----:R-:W1:Y:S04]  /*1430*/  LDS R15, [R3+-0x14] ;  /* 0xffffec00030f7984 */ /* 0x002e680000000800 */
[----:B------:R-:W4:Y:S04]  /*1440*/  LDS R17, [R3+-0x10] ;  /* 0xfffff00003117984 */ /* 0x000f280000000800 */
[----:B------:R-:W5:Y:S04]  /*1450*/  LDS R19, [R3+-0xc] ;  /* 0xfffff40003137984 */ /* 0x000f680000000800 */
[----:B------:R-:W-:Y:S04]  /*1460*/  LDS R28, [R3+-0x8] ;  /* 0xfffff800031c7984 */ /* 0x000fe80000000800 */
[----:B------:R-:W5:Y:S04]  /*1470*/  LDS R22, [R3+-0x4] ;  /* 0xfffffc0003167984 */ /* 0x000f680000000800 */
[----:B------:R-:W5:Y:S04]  /*1480*/  LDS R20, [R3] ;  /* 0x0000000003147984 */ /* 0x000f680000000800 */
[----:B------:R-:W5:Y:S04]  /*1490*/  LDS R29, [R3+0x4] ;  /* 0x00000400031d7984 */ /* 0x000f680000000800 */
[----:B------:R-:W5:Y:S01]  /*14a0*/  LDS R23, [R3+0x8] ;  /* 0x0000080003177984 */ /* 0x000f620000000800 */
[----:B0-----:R-:W-:-:S03]  /*14b0*/  IMAD.WIDE R24, R25, 0x4, R10 ;  /* 0x0000000419187825 */ /* 0x001fc600078e020a */
[----:B------:R-:W0:Y:S01]  /*14c0*/  LDS R21, [R3+0xc] ;  /* 0x00000c0003157984 */ /* 0x000e220000000800 */
[----:B--2---:R-:W-:-:S03]  /*14d0*/  IMAD.WIDE R26, R27, 0x4, R10 ;  /* 0x000000041b1a7825 */ /* 0x004fc600078e020a */
[----:B------:R-:W2:Y:S01]  /*14e0*/  LDS R6, [R3+0x10] ;  /* 0x0000100003067984 */ /* 0x000ea20000000800 */
[----:B---3--:R-:W-:-:S03]  /*14f0*/  IMAD.WIDE R12, R13, 0x4, R10 ;  /* 0x000000040d0c7825 */ /* 0x008fc600078e020a */
[----:B------:R-:W3:Y:S01]  /*1500*/  LDS R9, [R3+0x14] ;  /* 0x0000140003097984 */ /* 0x000ee20000000800 */
[----:B-1----:R-:W-:-:S03]  /*1510*/  IMAD.WIDE R14, R15, 0x4, R10 ;  /* 0x000000040f0e7825 */ /* 0x002fc600078e020a */
[----:B------:R-:W1:Y:S01]  /*1520*/  LDS R8, [R3+0x18] ;  /* 0x0000180003087984 */ /* 0x000e620000000800 */
[----:B----4-:R-:W-:-:S03]  /*1530*/  IMAD.WIDE R16, R17, 0x4, R10 ;  /* 0x0000000411107825 */ /* 0x010fc600078e020a */
[----:B------:R4:W1:Y:S01]  /*1540*/  LDS R7, [R3+0x1c] ;  /* 0x00001c0003077984 */ /* 0x0008620000000800 */
[----:B-----5:R-:W-:-:S03]  /*1550*/  IMAD.WIDE R18, R19, 0x4, R10 ;  /* 0x0000000413127825 */ /* 0x020fc600078e020a */
[----:B------:R5:W-:Y:S04]  /*1560*/  STG.E desc[UR10][R24.64], R5 ;  /* 0x0000000518007986 */ /* 0x000be8000c10190a */
[----:B------:R0:W-:Y:S01]  /*1570*/  STG.E desc[UR10][R26.64], R5 ;  /* 0x000000051a007986 */ /* 0x0001e2000c10190a */
[----:B----4-:R-:W-:-:S03]  /*1580*/  VIADD R3, R3, 0x40 ;  /* 0x0000004003037836 */ /* 0x010fc60000000000 */
[----:B------:R4:W-:Y:S01]  /*1590*/  STG.E desc[UR10][R12.64], R5 ;  /* 0x000000050c007986 */ /* 0x0009e2000c10190a */
[----:B-----5:R-:W-:-:S03]  /*15a0*/  IMAD.WIDE R24, R22, 0x4, R10 ;  /* 0x0000000416187825 */ /* 0x020fc600078e020a */
[----:B------:R5:W-:Y:S01]  /*15b0*/  STG.E desc[UR10][R14.64], R5 ;  /* 0x000000050e007986 */ /* 0x000be2000c10190a */
[----:B0-----:R-:W-:-:S03]  /*15c0*/  IMAD.WIDE R26, R20, 0x4, R10 ;  /* 0x00000004141a7825 */ /* 0x001fc600078e020a */
[----:B------:R2:W-:Y:S01]  /*15d0*/  STG.E desc[UR10][R16.64], R5 ;  /* 0x0000000510007986 */ /* 0x0005e2000c10190a */
[----:B----4-:R-:W-:-:S03]  /*15e0*/  IMAD.WIDE R12, R28, 0x4, R10 ;  /* 0x000000041c0c7825 */ /* 0x010fc600078e020a */
[----:B------:R3:W-:Y:S01]  /*15f0*/  STG.E desc[UR10][R18.64], R5 ;  /* 0x0000000512007986 */ /* 0x0007e2000c10190a */
[----:B------:R-:W-:-:S03]  /*1600*/  IMAD.WIDE R28, R29, 0x4, R10 ;  /* 0x000000041d1c7825 */ /* 0x000fc600078e020a */
[----:B------:R4:W-:Y:S01]  /*1610*/  STG.E desc[UR10][R12.64], R5 ;  /* 0x000000050c007986 */ /* 0x0009e2000c10190a */
[----:B------:R-:W-:-:S03]  /*1620*/  IMAD.WIDE R22, R23, 0x4, R10 ;  /* 0x0000000417167825 */ /* 0x000fc600078e020a */
[----:B------:R4:W-:Y:S01]  /*1630*/  STG.E desc[UR10][R24.64], R5 ;  /* 0x0000000518007986 */ /* 0x0009e2000c10190a */
[----:B-----5:R-:W-:-:S03]  /*1640*/  IMAD.WIDE R14, R21, 0x4, R10 ;  /* 0x00000004150e7825 */ /* 0x020fc600078e020a */
[----:B------:R4:W-:Y:S01]  /*1650*/  STG.E desc[UR10][R26.64], R5 ;  /* 0x000000051a007986 */ /* 0x0009e2000c10190a */
[----:B--2---:R-:W-:-:S03]  /*1660*/  IMAD.WIDE R16, R6, 0x4, R10 ;  /* 0x0000000406107825 */ /* 0x004fc600078e020a */
[----:B------:R4:W-:Y:S01]  /*1670*/  STG.E desc[UR10][R28.64], R5 ;  /* 0x000000051c007986 */ /* 0x0009e2000c10190a */
[----:B---3--:R-:W-:-:S03]  /*1680*/  IMAD.WIDE R18, R9, 0x4, R10 ;  /* 0x0000000409127825 */ /* 0x008fc600078e020a */
[----:B------:R4:W-:Y:S01]  /*1690*/  STG.E desc[UR10][R22.64], R5 ;  /* 0x0000000516007986 */ /* 0x0009e2000c10190a */
[----:B-1----:R-:W-:-:S03]  /*16a0*/  IMAD.WIDE R8, R8, 0x4, R10 ;  /* 0x0000000408087825 */ /* 0x002fc600078e020a */
[----:B------:R4:W-:Y:S01]  /*16b0*/  STG.E desc[UR10][R14.64], R5 ;  /* 0x000000050e007986 */ /* 0x0009e2000c10190a */
[----:B------:R-:W-:-:S03]  /*16c0*/  IMAD.WIDE R6, R7, 0x4, R10 ;  /* 0x0000000407067825 */ /* 0x000fc600078e020a */
[----:B------:R4:W-:Y:S04]  /*16d0*/  STG.E desc[UR10][R16.64], R5 ;  /* 0x0000000510007986 */ /* 0x0009e8000c10190a */
[----:B------:R4:W-:Y:S04]  /*16e0*/  STG.E desc[UR10][R18.64], R5 ;  /* 0x0000000512007986 */ /* 0x0009e8000c10190a */
[----:B------:R4:W-:Y:S04]  /*16f0*/  STG.E desc[UR10][R8.64], R5 ;  /* 0x0000000508007986 */ /* 0x0009e8000c10190a */
[----:B------:R4:W-:Y:S01]  /*1700*/  STG.E desc[UR10][R6.64], R5 ;  /* 0x0000000506007986 */ /* 0x0009e2000c10190a */
[----:B------:R-:W-:Y:S05]  /*1710*/  @P0 BRA `(.L_x_16) ;  /* 0xfffffffc00280947 */ /* 0x000fea000383ffff */
.L_x_15:
[----:B------:R-:W-:Y:S05]  /*1720*/  @!P1 EXIT ;  /* 0x000000000000994d */ /* 0x000fea0003800000 */
[----:B------:R-:W-:Y:S02]  /*1730*/  ISETP.GE.U32.AND P0, PT, R2, 0x8, PT ;  /* 0x000000080200780c */ /* 0x000fe40003f06070 */
[----:B----4-:R-:W-:-:S04]  /*1740*/  LOP3.LUT R18, R0, 0x7, RZ, 0xc0, !PT ;  /* 0x0000000700127812 */ /* 0x010fc800078ec0ff */
[----:B------:R-:W-:-:S07]  /*1750*/  ISETP.NE.AND P1, PT, R18, RZ, PT ;  /* 0x000000ff1200720c */ /* 0x000fce0003f25270 */
[----:B------:R-:W-:Y:S06]  /*1760*/  @!P0 BRA `(.L_x_17) ;  /* 0x0000000000808947 */ /* 0x000fec0003800000 */
[----:B------:R-:W3:Y:S01]  /*1770*/  S2UR UR5, SR_CgaCtaId ;  /* 0x00000000000579c3 */ /* 0x000ee20000008800 */
[----:B------:R-:W-:Y:S01]  /*1780*/  UMOV UR4, 0x400 ;  /* 0x0000040000047882 */ /* 0x000fe20000000000 */
[----:B------:R-:W-:Y:S01]  /*1790*/  IMAD.MOV.U32 R21, RZ, RZ, 0x1 ;  /* 0x00000001ff157424 */ /* 0x000fe200078e00ff */
[----:B------:R-:W-:-:S05]  /*17a0*/  UIADD3 UR4, UPT, UPT, UR4, 0x4, URZ ;  /* 0x0000000404047890 */ /* 0x000fca000fffe0ff */
[----:B------:R-:W4:Y:S01]  /*17b0*/  LDC.64 R2, c[0x0][0x398] ;  /* 0x0000e600ff027b82 */ /* 0x000f220000000a00 */
[----:B---3--:R-:W-:-:S04]  /*17c0*/  ULEA UR4, UR5, UR4, 0x18 ;  /* 0x0000000405047291 */ /* 0x008fc8000f8ec0ff */
[----:B------:R-:W-:Y:S02]  /*17d0*/  ULEA UR4, UR8, UR4, 0x2 ;  /* 0x0000000408047291 */ /* 0x000fe4000f8e10ff */
[----:B------:R-:W-:-:S07]  /*17e0*/  UIADD3 UR8, UPT, UPT, UR8, 0x8, URZ ;  /* 0x0000000808087890 */ /* 0x000fce000fffe0ff */
[----:B------:R-:W4:Y:S04]  /*17f0*/  LDS R5, [UR4] ;  /* 0x00000004ff057984 */ /* 0x000f280008000800 */
[----:B------:R-:W3:Y:S04]  /*1800*/  LDS R7, [UR4+0x4] ;  /* 0x00000404ff077984 */ /* 0x000ee80008000800 */
[----:B------:R-:W5:Y:S04]  /*1810*/  LDS R9, [UR4+0x8] ;  /* 0x00000804ff097984 */ /* 0x000f680008000800 */
[----:B0-2---:R-:W0:Y:S04]  /*1820*/  LDS R11, [UR4+0xc] ;  /* 0x00000c04ff0b7984 */ /* 0x005e280008000800 */
[----:B------:R-:W2:Y:S04]  /*1830*/  LDS R13, [UR4+0x10] ;  /* 0x00001004ff0d7984 */ /* 0x000ea80008000800 */
[----:B-1----:R-:W1:Y:S04]  /*1840*/  LDS R15, [UR4+0x14] ;  /* 0x00001404ff0f7984 */ /* 0x002e680008000800 */
[----:B------:R-:W1:Y:S04]  /*1850*/  LDS R17, [UR4+0x18] ;  /* 0x00001804ff117984 */ /* 0x000e680008000800 */
[----:B------:R-:W1:Y:S01]  /*1860*/  LDS R19, [UR4+0x1c] ;  /* 0x00001c04ff137984 */ /* 0x000e620008000800 */
[----:B----4-:R-:W-:-:S04]  /*1870*/  IMAD.WIDE R4, R5, 0x4, R2 ;  /* 0x0000000405047825 */ /* 0x010fc800078e0202 */
[--C-:B---3--:R-:W-:Y:S01]  /*1880*/  IMAD.WIDE R6, R7, 0x4, R2.reuse ;  /* 0x0000000407067825 */ /* 0x108fe200078e0202 */
[----:B------:R3:W-:Y:S03]  /*1890*/  STG.E desc[UR10][R4.64], R21 ;  /* 0x0000001504007986 */ /* 0x0007e6000c10190a */
[--C-:B-----5:R-:W-:Y:S01]  /*18a0*/  IMAD.WIDE R8, R9, 0x4, R2.reuse ;  /* 0x0000000409087825 */ /* 0x120fe200078e0202 */
[----:B------:R3:W-:Y:S03]  /*18b0*/  STG.E desc[UR10][R6.64], R21 ;  /* 0x0000001506007986 */ /* 0x0007e6000c10190a */
[--C-:B0-----:R-:W-:Y:S01]  /*18c0*/  IMAD.WIDE R10, R11, 0x4, R2.reuse ;  /* 0x000000040b0a7825 */ /* 0x101fe200078e0202 */
[----:B------:R3:W-:Y:S03]  /*18d0*/  STG.E desc[UR10][R8.64], R21 ;  /* 0x0000001508007986 */ /* 0x0007e6000c10190a */
[--C-:B--2---:R-:W-:Y:S01]  /*18e0*/  IMAD.WIDE R12, R13, 0x4, R2.reuse ;  /* 0x000000040d0c7825 */ /* 0x104fe200078e0202 */
[----:B------:R3:W-:Y:S03]  /*18f0*/  STG.E desc[UR10][R10.64], R21 ;  /* 0x000000150a007986 */ /* 0x0007e6000c10190a */
[--C-:B-1----:R-:W-:Y:S01]  /*1900*/  IMAD.WIDE R14, R15, 0x4, R2.reuse ;  /* 0x000000040f0e7825 */ /* 0x102fe200078e0202 */
[----:B------:R3:W-:Y:S03]  /*1910*/  STG.E desc[UR10][R12.64], R21 ;  /* 0x000000150c007986 */ /* 0x0007e6000c10190a */
[--C-:B------:R-:W-:Y:S01]  /*1920*/  IMAD.WIDE R16, R17, 0x4, R2.reuse ;  /* 0x0000000411107825 */ /* 0x100fe200078e0202 */
[----:B------:R3:W-:Y:S03]  /*1930*/  STG.E desc[UR10][R14.64], R21 ;  /* 0x000000150e007986 */ /* 0x0007e6000c10190a */
[----:B------:R-:W-:Y:S01]  /*1940*/  IMAD.WIDE R2, R19, 0x4, R2 ;  /* 0x0000000413027825 */ /* 0x000fe200078e0202 */
[----:B------:R3:W-:Y:S04]  /*1950*/  STG.E desc[UR10][R16.64], R21 ;  /* 0x0000001510007986 */ /* 0x0007e8000c10190a */
[----:B------:R3:W-:Y:S02]  /*1960*/  STG.E desc[UR10][R2.64], R21 ;  /* 0x0000001502007986 */ /* 0x0007e4000c10190a */
.L_x_17:
[----:B------:R-:W-:Y:S05]  /*1970*/  @!P1 EXIT ;  /* 0x000000000000994d */ /* 0x000fea0003800000 */
[----:B------:R-:W-:Y:S02]  /*1980*/  ISETP.GE.U32.AND P0, PT, R18, 0x4, PT ;  /* 0x000000041200780c */ /* 0x000fe40003f06070 */
[----:B------:R-:W-:-:S04]  /*1990*/  LOP3.LUT R0, R0, 0x3, RZ, 0xc0, !PT ;  /* 0x0000000300007812 */ /* 0x000fc800078ec0ff */
[----:B------:R-:W-:-:S07]  /*19a0*/  ISETP.NE.AND P1, PT, R0, RZ, PT ;  /* 0x000000ff0000720c */ /* 0x000fce0003f25270 */
[----:B------:R-:W-:Y:S06]  /*19b0*/  @!P0 BRA `(.L_x_18) ;  /* 0x0000000000508947 */ /* 0x000fec0003800000 */
[----:B------:R-:W4:Y:S01]  /*19c0*/  S2UR UR5, SR_CgaCtaId ;  /* 0x00000000000579c3 */ /* 0x000f220000008800 */
[----:B------:R-:W-:Y:S01]  /*19d0*/  UMOV UR4, 0x400 ;  /* 0x0000040000047882 */ /* 0x000fe20000000000 */
[----:B0-23--:R-:W-:Y:S01]  /*19e0*/  HFMA2 R11, -RZ, RZ, 0, 5.9604644775390625e-08 ;  /* 0x00000001ff0b7431 */ /* 0x00dfe200000001ff */
[----:B------:R-:W-:-:S05]  /*19f0*/  UIADD3 UR4, UPT, UPT, UR4, 0x4, URZ ;  /* 0x0000000404047890 */ /* 0x000fca000fffe0ff */
[----:B------:R-:W0:Y:S01]  /*1a00*/  LDC.64 R2, c[0x0][0x398] ;  /* 0x0000e600ff027b82 */ /* 0x000e220000000a00 */
[----:B----4-:R-:W-:-:S04]  /*1a10*/  ULEA UR4, UR5, UR4, 0x18 ;  /* 0x0000000405047291 */ /* 0x010fc8000f8ec0ff */
[----:B------:R-:W-:Y:S02]  /*1a20*/  ULEA UR4, UR8, UR4, 0x2 ;  /* 0x0000000408047291 */ /* 0x000fe4000f8e10ff */
[----:B------:R-:W-:-:S07]  /*1a30*/  UIADD3 UR8, UPT, UPT, UR8, 0x4, URZ ;  /* 0x0000000408087890 */ /* 0x000fce000fffe0ff */
[----:B------:R-:W0:Y:S04]  /*1a40*/  LDS R5, [UR4] ;  /* 0x00000004ff057984 */ /* 0x000e280008000800 */
[----:B------:R-:W2:Y:S04]  /*1a50*/  LDS R7, [UR4+0x4] ;  /* 0x00000404ff077984 */ /* 0x000ea80008000800 */
[----:B------:R-:W3:Y:S04]  /*1a60*/  LDS R9, [UR4+0x8] ;  /* 0x00000804ff097984 */ /* 0x000ee80008000800 */
[----:B------:R-:W4:Y:S01]  /*1a70*/  LDS R13, [UR4+0xc] ;  /* 0x00000c04ff0d7984 */ /* 0x000f220008000800 */
[----:B0-----:R-:W-:-:S04]  /*1a80*/  IMAD.WIDE R4, R5, 0x4, R2 ;  /* 0x0000000405047825 */ /* 0x001fc800078e0202 */
[--C-:B--2---:R-:W-:Y:S01]  /*1a90*/  IMAD.WIDE R6, R7, 0x4, R2.reuse ;  /* 0x0000000407067825 */ /* 0x104fe200078e0202 */
[----:B------:R0:W-:Y:S03]  /*1aa0*/  STG.E desc[UR10][R4.64], R11 ;  /* 0x0000000b04007986 */ /* 0x0001e6000c10190a */
[--C-:B---3--:R-:W-:Y:S01]  /*1ab0*/  IMAD.WIDE R8, R9, 0x4, R2.reuse ;  /* 0x0000000409087825 */ /* 0x108fe200078e0202 */
[----:B------:R0:W-:Y:S03]  /*1ac0*/  STG.E desc[UR10][R6.64], R11 ;  /* 0x0000000b06007986 */ /* 0x0001e6000c10190a */
[----:B----4-:R-:W-:Y:S01]  /*1ad0*/  IMAD.WIDE R2, R13, 0x4, R2 ;  /* 0x000000040d027825 */ /* 0x010fe200078e0202 */
[----:B------:R0:W-:Y:S04]  /*1ae0*/  STG.E desc[UR10][R8.64], R11 ;  /* 0x0000000b08007986 */ /* 0x0001e8000c10190a */
[----:B------:R0:W-:Y:S02]  /*1af0*/  STG.E desc[UR10][R2.64], R11 ;  /* 0x0000000b02007986 */ /* 0x0001e4000c10190a */
.L_x_18:
[----:B------:R-:W-:Y:S05]  /*1b00*/  @!P1 EXIT ;  /* 0x000000000000994d */ /* 0x000fea0003800000 */
[----:B------:R-:W4:Y:S01]  /*1b10*/  S2UR UR5, SR_CgaCtaId ;  /* 0x00000000000579c3 */ /* 0x000f220000008800 */
[----:B------:R-:W-:Y:S01]  /*1b20*/  UMOV UR4, 0x400 ;  /* 0x0000040000047882 */ /* 0x000fe20000000000 */
[----:B------:R-:W-:Y:S01]  /*1b30*/  IMAD.MOV R0, RZ, RZ, -R0 ;  /* 0x000000ffff007224 */ /* 0x000fe200078e0a00 */
[----:B------:R-:W-:Y:S01]  /*1b40*/  UIADD3 UR4, UPT, UPT, UR4, 0x4, URZ ;  /* 0x0000000404047890 */ /* 0x000fe2000fffe0ff */
[----:B0--3--:R-:W-:-:S04]  /*1b50*/  IMAD.MOV.U32 R7, RZ, RZ, 0x1 ;  /* 0x00000001ff077424 */ /* 0x009fc800078e00ff */
[----:B------:R-:W0:Y:S01]  /*1b60*/  LDC.64 R4, c[0x0][0x398] ;  /* 0x0000e600ff047b82 */ /* 0x000e220000000a00 */
[----:B----4-:R-:W-:-:S04]  /*1b70*/  ULEA UR4, UR5, UR4, 0x18 ;  /* 0x0000000405047291 */ /* 0x010fc8000f8ec0ff */
[----:B------:R-:W-:-:S12]  /*1b80*/  ULEA UR4, UR8, UR4, 0x2 ;  /* 0x0000000408047291 */ /* 0x000fd8000f8e10ff */
.L_x_19:
[----:B---3--:R-:W0:Y:S01]  /*1b90*/  LDS R3, [UR4] ;  /* 0x00000004ff037984 */ /* 0x008e220008000800 */
[----:B------:R-:W-:Y:S01]  /*1ba0*/  VIADD R0, R0, 0x1 ;  /* 0x0000000100007836 */ /* 0x000fe20000000000 */
[----:B------:R-:W-:-:S04]  /*1bb0*/  UIADD3 UR4, UPT, UPT, UR4, 0x4, URZ ;  /* 0x0000000404047890 */ /* 0x000fc8000fffe0ff */
[----:B------:R-:W-:Y:S01]  /*1bc0*/  ISETP.NE.AND P0, PT, R0, RZ, PT ;  /* 0x000000ff0000720c */ /* 0x000fe20003f05270 */
[----:B0-----:R-:W-:-:S05]  /*1bd0*/  IMAD.WIDE R2, R3, 0x4, R4 ;  /* 0x0000000403027825 */ /* 0x001fca00078e0204 */
[----:B------:R3:W-:Y:S07]  /*1be0*/  STG.E desc[UR10][R2.64], R7 ;  /* 0x0000000702007986 */ /* 0x0007ee000c10190a */
[----:B------:R-:W-:Y:S05]  /*1bf0*/  @P0 BRA `(.L_x_19) ;  /* 0xfffffffc00e40947 */ /* 0x000fea000383ffff */
[----:B------:R-:W-:Y:S05]  /*1c00*/  EXIT ;  /* 0x000000000000794d */ /* 0x000fea0003800000 */
.L_x_20:
        /* <DEDUP_REMOVED lines=15> */
.L_x_159:


//--------------------- .text._Z34importance_expert_selection_kernelPKfS0_PiPfS0_iiiif --------------------------
	.section	.text._Z34importance_expert_selection_kernelPKfS0_PiPfS0_iiiif,"ax",@progbits
	.align	128
        .global         _Z34importance_expert_selection_kernelPKfS0_PiPfS0_iiiif
        .type           _Z34importance_expert_selection_kernelPKfS0_PiPfS0_iiiif,@function
        .size           _Z34importance_expert_selection_kernelPKfS0_PiPfS0_iiiif,(.L_x_153 - _Z34importance_expert_selection_kernelPKfS0_PiPfS0_iiiif)
        .other          _Z34importance_expert_selection_kernelPKfS0_PiPfS0_iiiif,@"STO_CUDA_ENTRY STV_DEFAULT"
_Z34importance_expert_selection_kernelPKfS0_PiPfS0_iiiif:
.text._Z34importance_expert_selection_kernelPKfS0_PiPfS0_iiiif:
[----:B------:R-:W-:Y:S01]  /*0000*/  LDC R1, c[0x0][0x37c] ;  /* 0x0000df00ff017b82 */ /* 0x000fe20000000800 */
[----:B------:R-:W0:Y:S07]  /*0010*/  S2R R0, SR_CTAID.Y ;  /* 0x0000000000007919 */ /* 0x000e2e0000002600 */
[----:B------:R-:W0:Y:S08]  /*0020*/  LDC.64 R2, c[0x0][0x3a8] ;  /* 0x0000ea00ff027b82 */ /* 0x000e300000000a00 */
[----:B------:R-:W1:Y:S01]  /*0030*/  S2UR UR11, SR_CTAID.X ;  /* 0x00000000000b79c3 */ /* 0x000e620000002500 */
[----:B0-----:R-:W-:-:S04]  /*0040*/  ISETP.GE.AND P0, PT, R0, R3, PT ;  /* 0x000000030000720c */ /* 0x001fc80003f06270 */
[----:B-1----:R-:W-:-:S13]  /*0050*/  ISETP.LE.OR P0, PT, R2, UR11, P0 ;  /* 0x0000000b02007c0c */ /* 0x002fda0008703670 */
[----:B------:R-:W-:Y:S05]  /*0060*/  @P0 EXIT ;  /* 0x000000000000094d */ /* 0x000fea0003800000 */
[----:B------:R-:W0:Y:S01]  /*0070*/  S2R R2, SR_TID.X ;  /* 0x0000000000027919 */ /* 0x000e220000002100 */
[----:B------:R-:W0:Y:S01]  /*0080*/  LDCU UR12, c[0x0][0x3b0] ;  /* 0x00007600ff0c77ac */ /* 0x000e220008000800 */
[----:B------:R-:W-:Y:S01]  /*0090*/  BSSY.RECONVERGENT B0, `(.L_x_21) ;  /* 0x000000f000007945 */ /* 0x000fe20003800200 */
[----:B------:R-:W1:Y:S01]  /*00a0*/  LDCU.64 UR8, c[0x0][0x358] ;  /* 0x00006b00ff0877ac */ /* 0x000e620008000a00 */
[----:B0-----:R-:W-:-:S13]  /*00b0*/  ISETP.GE.AND P0, PT, R2, UR12, PT ;  /* 0x0000000c02007c0c */ /* 0x001fda000bf06270 */
[----:B-1----:R-:W-:Y:S05]  /*00c0*/  @P0 BRA `(.L_x_22) ;  /* 0x00000000002c0947 */ /* 0x002fea0003800000 */
[----:B------:R-:W0:Y:S01]  /*00d0*/  LDC.64 R4, c[0x0][0x380] ;  /* 0x0000e000ff047b82 */ /* 0x000e220000000a00 */
[----:B------:R-:W-:-:S04]  /*00e0*/  IMAD R3, R3, UR11, R0 ;  /* 0x0000000b03037c24 */ /* 0x000fc8000f8e0200 */
[----:B------:R-:W-:-:S04]  /*00f0*/  IMAD R3, R3, UR12, R2 ;  /* 0x0000000c03037c24 */ /* 0x000fc8000f8e0202 */
[----:B0-----:R-:W-:-:S06]  /*0100*/  IMAD.WIDE.U32 R4, R3, 0x4, R4 ;  /* 0x0000000403047825 */ /* 0x001fcc00078e0004 */
[----:B------:R-:W2:Y:S01]  /*0110*/  LDG.E.CONSTANT R4, desc[UR8][R4.64] ;  /* 0x0000000804047981 */ /* 0x000ea2000c1e9900 */
[----:B------:R-:W0:Y:S01]  /*0120*/  S2UR UR5, SR_CgaCtaId ;  /* 0x00000000000579c3 */ /* 0x000e220000008800 */
[----:B------:R-:W-:Y:S02]  /*0130*/  UMOV UR4, 0x400 ;  /* 0x0000040000047882 */ /* 0x000fe40000000000 */
[----:B------:R-:W-:-:S04]  /*0140*/  UIADD3 UR4, UPT, UPT, UR4, 0x100, URZ ;  /* 0x0000010004047890 */ /* 0x000fc8000fffe0ff */
[----:B0-----:R-:W-:-:S06]  /*0150*/  ULEA UR4, UR5, UR4, 0x18 ;  /* 0x0000000405047291 */ /* 0x001fcc000f8ec0ff */
[----:B------:R-:W-:-:S05]  /*0160*/  LEA R3, R2, UR4, 0x2 ;  /* 0x0000000402037c11 */ /* 0x000fca000f8e10ff */
[----:B--2---:R0:W-:Y:S02]  /*0170*/  STS [R3], R4 ;  /* 0x0000000403007388 */ /* 0x0041e40000000800 */
.L_x_22:
[----:B------:R-:W-:Y:S05]  /*0180*/  BSYNC.RECONVERGENT B0 ;  /* 0x0000000000007941 */ /* 0x000fea0003800200 */
.L_x_21:
[----:B------:R-:W1:Y:S01]  /*0190*/  LDCU UR4, c[0x0][0x3b4] ;  /* 0x00007680ff0477ac */ /* 0x000e620008000800 */
[----:B------:R-:W-:Y:S01]  /*01a0*/  BSSY.RECONVERGENT B0, `(.L_x_23) ;  /* 0x00000c6000007945 */ /* 0x000fe20003800200 */
[----:B0-----:R-:W-:Y:S01]  /*01b0*/  MOV R3, 0x7f800000 ;  /* 0x7f80000000037802 */ /* 0x001fe20000000f00 */
[----:B------:R-:W-:Y:S01]  /*01c0*/  BAR.SYNC.DEFER_BLOCKING 0x0 ;  /* 0x0000000000007b1d */ /* 0x000fe20000010000 */
[----:B-1----:R-:W-:-:S13]  /*01d0*/  ISETP.GE.AND P0, PT, R2, UR4, PT ;  /* 0x0000000402007c0c */ /* 0x002fda000bf06270 */
[----:B------:R-:W-:Y:S05]  /*01e0*/  @P0 BRA `(.L_x_24) ;  /* 0x0000000c00040947 */ /* 0x000fea0003800000 */
[----:B------:R-:W-:Y:S01]  /*01f0*/  UISETP.GE.AND UP0, UPT, UR12, 0x1, UPT ;  /* 0x000000010c00788c */ /* 0x000fe2000bf06270 */
[----:B------:R-:W-:-:S08]  /*0200*/  HFMA2 R4, -RZ, RZ, 0, 0 ;  /* 0x00000000ff047431 */ /* 0x000fd000000001ff */
[----:B------:R-:W-:Y:S05]  /*0210*/  BRA.U !UP0, `(.L_x_25) ;  /* 0x0000000908c07547 */ /* 0x000fea000b800000 */
[----:B------:R-:W-:Y:S02]  /*0220*/  UISETP.GE.U32.AND UP1, UPT, UR12, 0x10, UPT ;  /* 0x000000100c00788c */ /* 0x000fe4000bf26070 */
[----:B------:R-:W-:Y:S01]  /*0230*/  IMAD R3, R2, UR12, RZ ;  /* 0x0000000c02037c24 */ /* 0x000fe2000f8e02ff */
[----:B------:R-:W-:Y:S01]  /*0240*/  ULOP3.LUT UR7, UR12, 0xf, URZ, 0xc0, !UPT ;  /* 0x0000000f0c077892 */ /* 0x000fe2000f8ec0ff */
[----:B------:R-:W-:Y:S01]  /*0250*/  IMAD.MOV.U32 R4, RZ, RZ, RZ ;  /* 0x000000ffff047224 */ /* 0x000fe200078e00ff */
[----:B------:R-:W-:Y:S02]  /*0260*/  UMOV UR4, URZ ;  /* 0x000000ff00047c82 */ /* 0x000fe40008000000 */
[----:B------:R-:W-:Y:S02]  /*0270*/  UISETP.NE.AND UP0, UPT, UR7, URZ, UPT ;  /* 0x000000ff0700728c */ /* 0x000fe4000bf05270 */
[----:B------:R-:W-:Y:S09]  /*0280*/  BRA.U !UP1, `(.L_x_26) ;  /* 0x0000000509187547 */ /* 0x000ff2000b800000 */
[----:B------:R-:W0:Y:S01]  /*0290*/  LDC.64 R4, c[0x0][0x3a0] ;  /* 0x0000e800ff047b82 */ /* 0x000e220000000a00 */
[----:B------:R-:W-:Y:S02]  /*02a0*/  UMOV UR4, 0x400 ;  /* 0x0000040000047882 */ /* 0x000fe40000000000 */
[----:B------:R-:W-:Y:S02]  /*02b0*/  UIADD3 UR5, UPT, UPT, UR4, 0x100, URZ ;  /* 0x0000010004057890 */ /* 0x000fe4000fffe0ff */
[----:B------:R-:W-:-:S03]  /*02c0*/  ULOP3.LUT UR4, UR12, 0x7ffffff0, URZ, 0xc0, !UPT ;  /* 0x7ffffff00c047892 */ /* 0x000fc6000f8ec0ff */
[----:B------:R-:W1:Y:S01]  /*02d0*/  S2UR UR6, SR_CgaCtaId ;  /* 0x00000000000679c3 */ /* 0x000e620000008800 */
[----:B0-----:R-:W-:-:S03]  /*02e0*/  IMAD.WIDE.U32 R4, R3, 0x4, R4 ;  /* 0x0000000403047825 */ /* 0x001fc600078e0004 */
[----:B------:R-:W-:Y:S01]  /*02f0*/  IADD3 R26, P0, PT, R4, 0x20, RZ ;  /* 0x00000020041a7810 */ /* 0x000fe20007f1e0ff */
[----:B------:R-:W-:Y:S01]  /*0300*/  IMAD.MOV.U32 R4, RZ, RZ, RZ ;  /* 0x000000ffff047224 */ /* 0x000fe200078e00ff */
[----:B-1----:R-:W-:Y:S02]  /*0310*/  ULEA UR5, UR6, UR5, 0x18 ;  /* 0x0000000506057291 */ /* 0x002fe4000f8ec0ff */
[----:B------:R-:W-:Y:S01]  /*0320*/  IADD3.X R27, PT, PT, RZ, R5, RZ, P0, !PT ;  /* 0x00000005ff1b7210 */ /* 0x000fe200007fe4ff */
[----:B------:R-:W-:Y:S02]  /*0330*/  UIADD3 UR6, UPT, UPT, -UR4, URZ, URZ ;  /* 0x000000ff04067290 */ /* 0x000fe4000fffe1ff */
[----:B------:R-:W-:-:S12]  /*0340*/  UIADD3 UR5, UPT, UPT, UR5, 0x20, URZ ;  /* 0x0000002005057890 */ /* 0x000fd8000fffe0ff */
.L_x_27:
[----:B------:R-:W2:Y:S04]  /*0350*/  LDG.E.CONSTANT R5, desc[UR8][R26.64+-0x20] ;  /* 0xffffe0081a057981 */ /* 0x000ea8000c1e9900 */
[----:B------:R-:W3:Y:S04]  /*0360*/  LDG.E.CONSTANT R6, desc[UR8][R26.64+-0x1c] ;  /* 0xffffe4081a067981 */ /* 0x000ee8000c1e9900 */
[----:B------:R-:W4:Y:S04]  /*0370*/  LDG.E.CONSTANT R15, desc[UR8][R26.64+-0x18] ;  /* 0xffffe8081a0f7981 */ /* 0x000f28000c1e9900 */
[----:B------:R-:W5:Y:S04]  /*0380*/  LDG.E.CONSTANT R14, desc[UR8][R26.64+-0x14] ;  /* 0xffffec081a0e7981 */ /* 0x000f68000c1e9900 */
        /* <DEDUP_REMOVED lines=11> */
[----:B------:R0:W5:Y:S01]  /*0440*/  LDG.E.CONSTANT R24, desc[UR8][R26.64+0x1c] ;  /* 0x00001c081a187981 */ /* 0x000162000c1e9900 */
[----:B------:R-:W-:-:S03]  /*0450*/  UIADD3 UR6, UPT, UPT, UR6, 0x10, URZ ;  /* 0x0000001006067890 */ /* 0x000fc6000fffe0ff */
[----:B------:R-:W2:Y:S01]  /*0460*/  LDS.128 R8, [UR5+-0x20] ;  /* 0xffffe005ff087984 */ /* 0x000ea20008000c00 */
[----:B------:R-:W-:Y:S01]  /*0470*/  UISETP.NE.AND UP1, UPT, UR6, URZ, UPT ;  /* 0x000000ff0600728c */ /* 0x000fe2000bf25270 */
[----:B0-----:R-:W-:-:S04]  /*0480*/  IADD3 R26, P0, PT, R26, 0x40, RZ ;  /* 0x000000401a1a7810 */ /* 0x001fc80007f1e0ff */
[----:B------:R-:W-:Y:S01]  /*0490*/  IADD3.X R27, PT, PT, RZ, R27, RZ, P0, !PT ;  /* 0x0000001bff1b7210 */ /* 0x000fe200007fe4ff */
[----:B--2---:R-:W-:-:S04]  /*04a0*/  FADD R5, R8, -R5 ;  /* 0x8000000508057221 */ /* 0x004fc80000000000 */
[----:B------:R-:W-:Y:S01]  /*04b0*/  FFMA R4, R5, R5, R4 ;  /* 0x0000000505047223 */ /* 0x000fe20000000004 */
[----:B---3--:R-:W-:Y:S01]  /*04c0*/  FADD R9, -R6, R9 ;  /* 0x0000000906097221 */ /* 0x008fe20000000100 */
[----:B----4-:R-:W-:-:S03]  /*04d0*/  FADD R10, -R15, R10 ;  /* 0x0000000a0f0a7221 */ /* 0x010fc60000000100 */
[----:B------:R-:W-:Y:S02]  /*04e0*/  FFMA R9, R9, R9, R4 ;  /* 0x0000000909097223 */ /* 0x000fe40000000004 */
[----:B------:R-:W0:Y:S01]  /*04f0*/  LDS.128 R4, [UR5+-0x10] ;  /* 0xfffff005ff047984 */ /* 0x000e220008000c00 */
[----:B-----5:R-:W-:Y:S01]  /*0500*/  FADD R14, -R14, R11 ;  /* 0x0000000b0e0e7221 */ /* 0x020fe20000000100 */
[----:B------:R-:W-:-:S04]  /*0510*/  FFMA R9, R10, R10, R9 ;  /* 0x0000000a0a097223 */ /* 0x000fc80000000009 */
[----:B------:R-:W-:Y:S02]  /*0520*/  FFMA R14, R14, R14, R9 ;  /* 0x0000000e0e0e7223 */ /* 0x000fe40000000009 */
[----:B------:R-:W1:Y:S01]  /*0530*/  LDS.128 R8, [UR5] ;  /* 0x00000005ff087984 */ /* 0x000e620008000c00 */
[----:B0-----:R-:W-:Y:S01]  /*0540*/  FADD R13, R4, -R13 ;  /* 0x8000000d040d7221 */ /* 0x001fe20000000000 */
[----:B------:R-:W-:Y:S01]  /*0550*/  FADD R5, -R12, R5 ;  /* 0x000000050c057221 */ /* 0x000fe20000000100 */
[----:B------:R-:W-:Y:S01]  /*0560*/  FADD R6, -R17, R6 ;  /* 0x0000000611067221 */ /* 0x000fe20000000100 */
[----:B------:R-:W-:Y:S01]  /*0570*/  FADD R16, -R16, R7 ;  /* 0x0000000710107221 */ /* 0x000fe20000000100 */
[----:B------:R-:W-:-:S04]  /*0580*/  FFMA R14, R13, R13, R14 ;  /* 0x0000000d0d0e7223 */ /* 0x000fc8000000000e */
[----:B------:R-:W-:Y:S01]  /*0590*/  FFMA R5, R5, R5, R14 ;  /* 0x0000000505057223 */ /* 0x000fe2000000000e */
[----:B-1----:R-:W-:Y:S01]  /*05a0*/  FADD R8, R8, -R19 ;  /* 0x8000001308087221 */ /* 0x002fe20000000000 */
[----:B------:R-:W0:Y:S01]  /*05b0*/  LDS.128 R12, [UR5+0x10] ;  /* 0x00001005ff0c7984 */ /* 0x000e220008000c00 */
[----:B------:R-:W-:Y:S01]  /*05c0*/  FADD R18, -R18, R9 ;  /* 0x0000000912127221 */ /* 0x000fe20000000100 */
[----:B------:R-:W-:Y:S01]  /*05d0*/  FFMA R5, R6, R6, R5 ;  /* 0x0000000606057223 */ /* 0x000fe20000000005 */
[----:B------:R-:W-:Y:S01]  /*05e0*/  FADD R10, -R21, R10 ;  /* 0x0000000a150a7221 */ /* 0x000fe20000000100 */
[----:B------:R-:W-:Y:S01]  /*05f0*/  FADD R20, -R20, R11 ;  /* 0x0000000b14147221 */ /* 0x000fe20000000100 */
[----:B------:R-:W-:Y:S01]  /*0600*/  UIADD3 UR5, UPT, UPT, UR5, 0x40, URZ ;  /* 0x0000004005057890 */ /* 0x000fe2000fffe0ff */
[----:B------:R-:W-:-:S04]  /*0610*/  FFMA R5, R16, R16, R5 ;  /* 0x0000001010057223 */ /* 0x000fc80000000005 */
[----:B------:R-:W-:-:S04]  /*0620*/  FFMA R5, R8, R8, R5 ;  /* 0x0000000808057223 */ /* 0x000fc80000000005 */
[----:B------:R-:W-:-:S04]  /*0630*/  FFMA R5, R18, R18, R5 ;  /* 0x0000001212057223 */ /* 0x000fc80000000005 */
[----:B------:R-:W-:-:S04]  /*0640*/  FFMA R5, R10, R10, R5 ;  /* 0x0000000a0a057223 */ /* 0x000fc80000000005 */
[----:B------:R-:W-:Y:S01]  /*0650*/  FFMA R5, R20, R20, R5 ;  /* 0x0000001414057223 */ /* 0x000fe20000000005 */
[----:B0-----:R-:W-:Y:S01]  /*0660*/  FADD R12, R12, -R23 ;  /* 0x800000170c0c7221 */ /* 0x001fe20000000000 */
[----:B------:R-:W-:Y:S01]  /*0670*/  FADD R22, -R22, R13 ;  /* 0x0000000d16167221 */ /* 0x000fe20000000100 */
[----:B------:R-:W-:Y:S01]  /*0680*/  FADD R14, -R25, R14 ;  /* 0x0000000e190e7221 */ /* 0x000fe20000000100 */
[----:B------:R-:W-:Y:S01]  /*0690*/  FADD R24, -R24, R15 ;  /* 0x0000000f18187221 */ /* 0x000fe20000000100 */
[----:B------:R-:W-:-:S04]  /*06a0*/  FFMA R5, R12, R12, R5 ;  /* 0x0000000c0c057223 */ /* 0x000fc80000000005 */
[----:B------:R-:W-:-:S04]  /*06b0*/  FFMA R5, R22, R22, R5 ;  /* 0x0000001616057223 */ /* 0x000fc80000000005 */
[----:B------:R-:W-:-:S04]  /*06c0*/  FFMA R5, R14, R14, R5 ;  /* 0x0000000e0e057223 */ /* 0x000fc80000000005 */
[----:B------:R-:W-:Y:S01]  /*06d0*/  FFMA R4, R24, R24, R5 ;  /* 0x0000001818047223 */ /* 0x000fe20000000005 */
[----:B------:R-:W-:Y:S06]  /*06e0*/  BRA.U UP1, `(.L_x_27) ;  /* 0xfffffffd01187547 */ /* 0x000fec000b83ffff */
.L_x_26:
[----:B------:R-:W-:Y:S05]  /*06f0*/  BRA.U !UP0, `(.L_x_25) ;  /* 0x0000000508887547 */ /* 0x000fea000b800000 */
[----:B------:R-:W-:Y:S02]  /*0700*/  UISETP.GE.U32.AND UP0, UPT, UR7, 0x8, UPT ;  /* 0x000000080700788c */ /* 0x000fe4000bf06070 */
[----:B------:R-:W-:-:S04]  /*0710*/  ULOP3.LUT UR10, UR12, 0x7, URZ, 0xc0, !UPT ;  /* 0x000000070c0a7892 */ /* 0x000fc8000f8ec0ff */
[----:B------:R-:W-:-:S03]  /*0720*/  UISETP.NE.AND UP1, UPT, UR10, URZ, UPT ;  /* 0x000000ff0a00728c */ /* 0x000fc6000bf25270 */
[----:B------:R-:W-:Y:S08]  /*0730*/  BRA.U !UP0, `(.L_x_28) ;  /* 0x0000000108a07547 */ /* 0x000ff0000b800000 */
[----:B------:R-:W0:Y:S01]  /*0740*/  LDC.64 R8, c[0x0][0x3a0] ;  /* 0x0000e800ff087b82 */ /* 0x000e220000000a00 */
[----:B------:R-:W1:Y:S01]  /*0750*/  LDCU.64 UR6, c[0x0][0x3a0] ;  /* 0x00007400ff0677ac */ /* 0x000e620008000a00 */
[C---:B------:R-:W-:Y:S01]  /*0760*/  VIADD R5, R3.reuse, UR4 ;  /* 0x0000000403057c36 */ /* 0x040fe20008000000 */
[----:B------:R-:W-:-:S03]  /*0770*/  IADD3 R6, P0, PT, R3, UR4, RZ ;  /* 0x0000000403067c10 */ /* 0x000fc6000ff1e0ff */
[----:B0-----:R-:W-:Y:S01]  /*0780*/  IMAD.WIDE.U32 R8, R5, 0x4, R8 ;  /* 0x0000000405087825 */ /* 0x001fe200078e0008 */
[----:B------:R-:W-:Y:S02]  /*0790*/  IADD3.X R5, PT, PT, RZ, RZ, RZ, P0, !PT ;  /* 0x000000ffff057210 */ /* 0x000fe400007fe4ff */
[C---:B-1----:R-:W-:Y:S02]  /*07a0*/  LEA R18, P0, R6.reuse, UR6, 0x2 ;  /* 0x0000000606127c11 */ /* 0x042fe4000f8010ff */
[----:B------:R0:W2:Y:S02]  /*07b0*/  LDG.E.CONSTANT R17, desc[UR8][R8.64] ;  /* 0x0000000808117981 */ /* 0x0000a4000c1e9900 */
[----:B------:R-:W-:-:S05]  /*07c0*/  LEA.HI.X R19, R6, UR7, R5, 0x2, P0 ;  /* 0x0000000706137c11 */ /* 0x000fca00080f1405 */
[----:B------:R-:W3:Y:S04]  /*07d0*/  LDG.E.CONSTANT R20, desc[UR8][R18.64+0x4] ;  /* 0x0000040812147981 */ /* 0x000ee8000c1e9900 */
[----:B------:R-:W4:Y:S04]  /*07e0*/  LDG.E.CONSTANT R21, desc[UR8][R18.64+0x8] ;  /* 0x0000080812157981 */ /* 0x000f28000c1e9900 */
[----:B------:R-:W5:Y:S04]  /*07f0*/  LDG.E.CONSTANT R22, desc[UR8][R18.64+0xc] ;  /* 0x00000c0812167981 */ /* 0x000f68000c1e9900 */
[----:B------:R-:W5:Y:S04]  /*0800*/  LDG.E.CONSTANT R7, desc[UR8][R18.64+0x10] ;  /* 0x0000100812077981 */ /* 0x000f68000c1e9900 */
[----:B------:R-:W5:Y:S04]  /*0810*/  LDG.E.CONSTANT R6, desc[UR8][R18.64+0x14] ;  /* 0x0000140812067981 */ /* 0x000f68000c1e9900 */
[----:B------:R-:W5:Y:S04]  /*0820*/  LDG.E.CONSTANT R5, desc[UR8][R18.64+0x18] ;  /* 0x0000180812057981 */ /* 0x000f68000c1e9900 */
[----:B------:R-:W5:Y:S01]  /*0830*/  LDG.E.CONSTANT R16, desc[UR8][R18.64+0x1c] ;  /* 0x00001c0812107981 */ /* 0x000f62000c1e9900 */
[----:B------:R-:W1:Y:S01]  /*0840*/  S2UR UR6, SR_CgaCtaId ;  /* 0x00000000000679c3 */ /* 0x000e620000008800 */
[----:B------:R-:W-:-:S02]  /*0850*/  UMOV UR5, 0x400 ;  /* 0x0000040000057882 */ /* 0x000fc40000000000 */
[----:B------:R-:W-:-:S04]  /*0860*/  UIADD3 UR5, UPT, UPT, UR5, 0x100, URZ ;  /* 0x0000010005057890 */ /* 0x000fc8000fffe0ff */
[----:B-1----:R-:W-:-:S04]  /*0870*/  ULEA UR5, UR6, UR5, 0x18 ;  /* 0x0000000506057291 */ /* 0x002fc8000f8ec0ff */
[----:B------:R-:W-:-:S09]  /*0880*/  ULEA UR5, UR4, UR5, 0x2 ;  /* 0x0000000504057291 */ /* 0x000fd2000f8e10ff */
[----:B0-----:R-:W2:Y:S04]  /*0890*/  LDS.128 R8, [UR5] ;  /* 0x00000005ff087984 */ /* 0x001ea80008000c00 */
[----:B------:R-:W0:Y:S01]  /*08a0*/  LDS.128 R12, [UR5+0x10] ;  /* 0x00001005ff0c7984 */ /* 0x000e220008000c00 */
[----:B------:R-:W-:Y:S01]  /*08b0*/  UIADD3 UR4, UPT, UPT, UR4, 0x8, URZ ;  /* 0x0000000804047890 */ /* 0x000fe2000fffe0ff */
[----:B--2---:R-:W-:-:S04]  /*08c0*/  FADD R17, R8, -R17 ;  /* 0x8000001108117221 */ /* 0x004fc80000000000 */
[----:B------:R-:W-:Y:S01]  /*08d0*/  FFMA R4, R17, R17, R4 ;  /* 0x0000001111047223 */ /* 0x000fe20000000004 */
[----:B---3--:R-:W-:-:S04]  /*08e0*/  FADD R9, -R20, R9 ;  /* 0x0000000914097221 */ /* 0x008fc80000000100 */
[----:B------:R-:W-:Y:S01]  /*08f0*/  FFMA R4, R9, R9, R4 ;  /* 0x0000000909047223 */ /* 0x000fe20000000004 */
[----:B----4-:R-:W-:Y:S01]  /*0900*/  FADD R21, -R21, R10 ;  /* 0x0000000a15157221 */ /* 0x010fe20000000100 */
[----:B-----5:R-:W-:-:S03]  /*0910*/  FADD R11, -R22, R11 ;  /* 0x0000000b160b7221 */ /* 0x020fc60000000100 */
[----:B------:R-:W-:Y:S01]  /*0920*/  FFMA R4, R21, R21, R4 ;  /* 0x0000001515047223 */ /* 0x000fe20000000004 */
[----:B0-----:R-:W-:-:S03]  /*0930*/  FADD R7, R12, -R7 ;  /* 0x800000070c077221 */ /* 0x001fc60000000000 */
[----:B------:R-:W-:Y:S01]  /*0940*/  FFMA R4, R11, R11, R4 ;  /* 0x0000000b0b047223 */ /* 0x000fe20000000004 */
[----:B------:R-:W-:-:S03]  /*0950*/  FADD R13, -R6, R13 ;  /* 0x0000000d060d7221 */ /* 0x000fc60000000100 */
[----:B------:R-:W-:Y:S01]  /*0960*/  FFMA R4, R7, R7, R4 ;  /* 0x0000000707047223 */ /* 0x000fe20000000004 */
[----:B------:R-:W-:-:S03]  /*0970*/  FADD R5, -R5, R14 ;  /* 0x0000000e05057221 */ /* 0x000fc60000000100 */
[----:B------:R-:W-:Y:S01]  /*0980*/  FFMA R4, R13, R13, R4 ;  /* 0x0000000d0d047223 */ /* 0x000fe20000000004 */
[----:B------:R-:W-:-:S03]  /*0990*/  FADD R15, -R16, R15 ;  /* 0x0000000f100f7221 */ /* 0x000fc60000000100 */
[----:B------:R-:W-:-:S04]  /*09a0*/  FFMA R4, R5, R5, R4 ;  /* 0x0000000505047223 */ /* 0x000fc80000000004 */
[----:B------:R-:W-:-:S07]  /*09b0*/  FFMA R4, R15, R15, R4 ;  /* 0x0000000f0f047223 */ /* 0x000fce0000000004 */
.L_x_28:
        /* <DEDUP_REMOVED lines=11> */
[----:B-1----:R-:W-:-:S03]  /*0a70*/  LEA R12, P0, R8, UR6, 0x2 ;  /* 0x00000006080c7c11 */ /* 0x002fc6000f8010ff */
[----:B------:R-:W2:Y:S01]  /*0a80*/  LDG.E.CONSTANT R7, desc[UR8][R6.64] ;  /* 0x0000000806077981 */ /* 0x000ea2000c1e9900 */
[----:B------:R-:W-:-:S05]  /*0a90*/  LEA.HI.X R13, R8, UR7, R5, 0x2, P0 ;  /* 0x00000007080d7c11 */ /* 0x000fca00080f1405 */
[----:B------:R-:W3:Y:S04]  /*0aa0*/  LDG.E.CONSTANT R14, desc[UR8][R12.64+0x4] ;  /* 0x000004080c0e7981 */ /* 0x000ee8000c1e9900 */
[----:B------:R-:W4:Y:S04]  /*0ab0*/  LDG.E.CONSTANT R15, desc[UR8][R12.64+0x8] ;  /* 0x000008080c0f7981 */ /* 0x000f28000c1e9900 */
[----:B------:R-:W5:Y:S01]  /*0ac0*/  LDG.E.CONSTANT R16, desc[UR8][R12.64+0xc] ;  /* 0x00000c080c107981 */ /* 0x000f62000c1e9900 */
[----:B------:R-:W0:Y:S01]  /*0ad0*/  S2UR UR7, SR_CgaCtaId ;  /* 0x00000000000779c3 */ /* 0x000e220000008800 */
[----:B------:R-:W-:-:S02]  /*0ae0*/  UMOV UR6, 0x400 ;  /* 0x0000040000067882 */ /* 0x000fc40000000000 */
[----:B------:R-:W-:-:S04]  /*0af0*/  UIADD3 UR6, UPT, UPT, UR6, 0x100, URZ ;  /* 0x0000010006067890 */ /* 0x000fc8000fffe0ff */
[----:B0-----:R-:W-:-:S04]  /*0b00*/  ULEA UR6, UR7, UR6, 0x18 ;  /* 0x0000000607067291 */ /* 0x001fc8000f8ec0ff */
[----:B------:R-:W-:-:S09]  /*0b10*/  ULEA UR6, UR4, UR6, 0x2 ;  /* 0x0000000604067291 */ /* 0x000fd2000f8e10ff */
[----:B------:R-:W2:Y:S01]  /*0b20*/  LDS.128 R8, [UR6] ;  /* 0x00000006ff087984 */ /* 0x000ea20008000c00 */
[----:B------:R-:W-:Y:S01]  /*0b30*/  UIADD3 UR4, UPT, UPT, UR4, 0x4, URZ ;  /* 0x0000000404047890 */ /* 0x000fe2000fffe0ff */
[----:B--2---:R-:W-:-:S04]  /*0b40*/  FADD R5, R8, -R7 ;  /* 0x8000000708057221 */ /* 0x004fc80000000000 */
[----:B------:R-:W-:Y:S01]  /*0b50*/  FFMA R4, R5, R5, R4 ;  /* 0x0000000505047223 */ /* 0x000fe20000000004 */
[----:B---3--:R-:W-:Y:S01]  /*0b60*/  FADD R9, -R14, R9 ;  /* 0x000000090e097221 */ /* 0x008fe20000000100 */
[----:B----4-:R-:W-:-:S03]  /*0b70*/  FADD R15, -R15, R10 ;  /* 0x0000000a0f0f7221 */ /* 0x010fc60000000100 */
[----:B------:R-:W-:Y:S01]  /*0b80*/  FFMA R4, R9, R9, R4 ;  /* 0x0000000909047223 */ /* 0x000fe20000000004 */
[----:B-----5:R-:W-:-:S03]  /*0b90*/  FADD R11, -R16, R11 ;  /* 0x0000000b100b7221 */ /* 0x020fc60000000100 */
[----:B------:R-:W-:-:S04]  /*0ba0*/  FFMA R4, R15, R15, R4 ;  /* 0x0000000f0f047223 */ /* 0x000fc80000000004 */
[----:B------:R-:W-:-:S07]  /*0bb0*/  FFMA R4, R11, R11, R4 ;  /* 0x0000000b0b047223 */ /* 0x000fce0000000004 */
.L_x_29:
[----:B------:R-:W-:Y:S05]  /*0bc0*/  BRA.U !UP1, `(.L_x_25) ;  /* 0x0000000109547547 */ /* 0x000fea000b800000 */
[----:B------:R-:W0:Y:S01]  /*0bd0*/  LDC.64 R6, c[0x0][0x3a0] ;  /* 0x0000e800ff067b82 */ /* 0x000e220000000a00 */
[----:B------:R-:W-:Y:S01]  /*0be0*/  VIADD R3, R3, UR4 ;  /* 0x0000000403037c36 */ /* 0x000fe20008000000 */
[----:B------:R-:W-:Y:S01]  /*0bf0*/  UMOV UR6, 0x400 ;  /* 0x0000040000067882 */ /* 0x000fe20000000000 */
[----:B------:R-:W-:Y:S02]  /*0c00*/  UIADD3 UR5, UPT, UPT, -UR5, URZ, URZ ;  /* 0x000000ff05057290 */ /* 0x000fe4000fffe1ff */
[----:B------:R-:W-:-:S03]  /*0c10*/  UIADD3 UR6, UPT, UPT, UR6, 0x100, URZ ;  /* 0x0000010006067890 */ /* 0x000fc6000fffe0ff */
[----:B------:R-:W1:Y:S01]  /*0c20*/  S2UR UR7, SR_CgaCtaId ;  /* 0x00000000000779c3 */ /* 0x000e620000008800 */
[----:B0-----:R-:W-:-:S03]  /*0c30*/  IMAD.WIDE.U32 R6, R3, 0x4, R6 ;  /* 0x0000000403067825 */ /* 0x001fc600078e0006 */
[----:B------:R-:W-:Y:S01]  /*0c40*/  MOV R5, R6 ;  /* 0x0000000600057202 */ /* 0x000fe20000000f00 */
[----:B-1----:R-:W-:-:S04]  /*0c50*/  ULEA UR6, UR7, UR6, 0x18 ;  /* 0x0000000607067291 */ /* 0x002fc8000f8ec0ff */
[----:B------:R-:W-:-:S12]  /*0c60*/  ULEA UR4, UR4, UR6, 0x2 ;  /* 0x0000000604047291 */ /* 0x000fd8000f8e10ff */
.L_x_30:
[----:B------:R-:W-:Y:S01]  /*0c70*/  IMAD.MOV.U32 R6, RZ, RZ, R5 ;  /* 0x000000ffff067224 */ /* 0x000fe200078e0005 */
[----:B------:R-:W0:Y:S05]  /*0c80*/  LDS R3, [UR4] ;  /* 0x00000004ff037984 */ /* 0x000e2a0008000800 */
[----:B------:R1:W0:Y:S01]  /*0c90*/  LDG.E.CONSTANT R6, desc[UR8][R6.64] ;  /* 0x0000000806067981 */ /* 0x000222000c1e9900 */
[----:B------:R-:W-:Y:S01]  /*0ca0*/  UIADD3 UR5, UPT, UPT, UR5, 0x1, URZ ;  /* 0x0000000105057890 */ /* 0x000fe2000fffe0ff */
[----:B------:R-:W-:Y:S01]  /*0cb0*/  IADD3 R5, P0, PT, R5, 0x4, RZ ;  /* 0x0000000405057810 */ /* 0x000fe20007f1e0ff */
[----:B------:R-:W-:Y:S02]  /*0cc0*/  UIADD3 UR4, UPT, UPT, UR4, 0x4, URZ ;  /* 0x0000000404047890 */ /* 0x000fe4000fffe0ff */
[----:B------:R-:W-:Y:S01]  /*0cd0*/  UISETP.NE.AND UP0, UPT, UR5, URZ, UPT ;  /* 0x000000ff0500728c */ /* 0x000fe2000bf05270 */
[----:B-1----:R-:W-:Y:S01]  /*0ce0*/  IADD3.X R7, PT, PT, RZ, R7, RZ, P0, !PT ;  /* 0x00000007ff077210 */ /* 0x002fe200007fe4ff */
[----:B0-----:R-:W-:-:S04]  /*0cf0*/  FADD R3, R3, -R6 ;  /* 0x8000000603037221 */ /* 0x001fc80000000000 */
[----:B------:R-:W-:-:S03]  /*0d00*/  FFMA R4, R3, R3, R4 ;  /* 0x0000000303047223 */ /* 0x000fc60000000004 */
[----:B------:R-:W-:Y:S05]  /*0d10*/  BRA.U UP0, `(.L_x_30) ;  /* 0xfffffffd00d47547 */ /* 0x000fea000b83ffff */
.L_x_25:
[----:B------:R-:W-:Y:S01]  /*0d20*/  VIADD R3, R4, 0xf3000000 ;  /* 0xf300000004037836 */ /* 0x000fe20000000000 */
[----:B------:R0:W1:Y:S01]  /*0d30*/  MUFU.RSQ R5, R4 ;  /* 0x0000000400057308 */ /* 0x0000620000001400 */
[----:B------:R-:W-:Y:S03]  /*0d40*/  BSSY.RECONVERGENT B1, `(.L_x_24) ;  /* 0x000000b000017945 */ /* 0x000fe60003800200 */
[----:B------:R-:W-:-:S13]  /*0d50*/  ISETP.GT.U32.AND P0, PT, R3, 0x727fffff, PT ;  /* 0x727fffff0300780c */ /* 0x000fda0003f04070 */
[----:B01----:R-:W-:Y:S05]  /*0d60*/  @!P0 BRA `(.L_x_31) ;  /* 0x0000000000108947 */ /* 0x003fea0003800000 */
[----:B------:R-:W-:Y:S02]  /*0d70*/  MOV R3, R4 ;  /* 0x0000000400037202 */ /* 0x000fe40000000f00 */
[----:B------:R-:W-:-:S07]  /*0d80*/  MOV R9, 0xda0 ;  /* 0x00000da000097802 */ /* 0x000fce0000000f00 */
[----:B------:R-:W-:Y:S05]  /*0d90*/  CALL.REL.NOINC `($__internal_0_$__cuda_sm20_sqrt_rn_f32_slowpath) ;  /* 0x0000000800e87944 */ /* 0x000fea0003c00000 */
[----:B------:R-:W-:Y:S05]  /*0da0*/  BRA `(.L_x_32) ;  /* 0x0000000000107947 */ /* 0x000fea0003800000 */
.L_x_31:
[C---:B------:R-:W-:Y:S01]  /*0db0*/  FMUL.FTZ R3, R5.reuse, R4 ;  /* 0x0000000405037220 */ /* 0x040fe20000410000 */
[----:B------:R-:W-:-:S03]  /*0dc0*/  FMUL.FTZ R5, R5, 0.5 ;  /* 0x3f00000005057820 */ /* 0x000fc60000410000 */
[----:B------:R-:W-:-:S04]  /*0dd0*/  FFMA R4, -R3, R3, R4 ;  /* 0x0000000303047223 */ /* 0x000fc80000000104 */
[----:B------:R-:W-:-:S07]  /*0de0*/  FFMA R3, R4, R5, R3 ;  /* 0x0000000504037223 */ /* 0x000fce0000000003 */
.L_x_32:
[----:B------:R-:W-:Y:S05]  /*0df0*/  BSYNC.RECONVERGENT B1 ;  /* 0x0000000000017941 */ /* 0x000fea0003800200 */
.L_x_24:
[----:B------:R-:W-:Y:S05]  /*0e00*/  BSYNC.RECONVERGENT B0 ;  /* 0x0000000000007941 */ /* 0x000fea0003800200 */
.L_x_23:
[----:B------:R-:W0:Y:S01]  /*0e10*/  S2UR UR5, SR_CgaCtaId ;  /* 0x00000000000579c3 */ /* 0x000e220000008800 */
[----:B------:R-:W-:Y:S01]  /*0e20*/  UMOV UR4, 0x400 ;  /* 0x0000040000047882 */ /* 0x000fe20000000000 */
[----:B------:R-:W-:Y:S01]  /*0e30*/  ISETP.NE.AND P0, PT, R2, RZ, PT ;  /* 0x000000ff0200720c */ /* 0x000fe20003f05270 */
[----:B0-----:R-:W-:-:S06]  /*0e40*/  ULEA UR4, UR5, UR4, 0x18 ;  /* 0x0000000405047291 */ /* 0x001fcc000f8ec0ff */
[----:B------:R-:W-:-:S05]  /*0e50*/  LEA R4, R2, UR4, 0x2 ;  /* 0x0000000402047c11 */ /* 0x000fca000f8e10ff */
[----:B------:R0:W-:Y:S01]  /*0e60*/  STS [R4], R3 ;  /* 0x0000000304007388 */ /* 0x0001e20000000800 */
[----:B------:R-:W-:Y:S06]  /*0e70*/  BAR.SYNC.DEFER_BLOCKING 0x0 ;  /* 0x0000000000007b1d */ /* 0x000fec0000010000 */
[----:B------:R-:W-:Y:S05]  /*0e80*/  @P0 EXIT ;  /* 0x000000000000094d */ /* 0x000fea0003800000 */
[----:B------:R-:W1:Y:S01]  /*0e90*/  LDS R8, [UR4] ;  /* 0x00000004ff087984 */ /* 0x000e620008000800 */
[----:B------:R-:W2:Y:S01]  /*0ea0*/  LDCU UR6, c[0x0][0x3b4] ;  /* 0x00007680ff0677ac */ /* 0x000ea20008000800 */
[----:B------:R-:W-:Y:S01]  /*0eb0*/  IMAD.MOV.U32 R2, RZ, RZ, RZ ;  /* 0x000000ffff027224 */ /* 0x000fe200078e00ff */
[----:B--2---:R-:W-:-:S09]  /*0ec0*/  UISETP.GE.AND UP0, UPT, UR6, 0x2, UPT ;  /* 0x000000020600788c */ /* 0x004fd2000bf06270 */
[----:B------:R-:W-:Y:S05]  /*0ed0*/  BRA.U !UP0, `(.L_x_33) ;  /* 0x00000009083c7547 */ /* 0x000fea000b800000 */
[----:B------:R-:W-:Y:S01]  /*0ee0*/  UIADD3 UR5, UPT, UPT, UR6, -0x1, URZ ;  /* 0xffffffff06057890 */ /* 0x000fe2000fffe0ff */
[----:B------:R-:W-:Y:S01]  /*0ef0*/  HFMA2 R2, -RZ, RZ, 0, 0 ;  /* 0x00000000ff027431 */ /* 0x000fe200000001ff */
[----:B------:R-:W-:Y:S01]  /*0f00*/  UIADD3 UR6, UPT, UPT, UR6, -0x2, URZ ;  /* 0xfffffffe06067890 */ /* 0x000fe2000fffe0ff */
[----:B0-----:R-:W-:Y:S01]  /*0f10*/  IMAD.MOV.U32 R3, RZ, RZ, 0x1 ;  /* 0x00000001ff037424 */ /* 0x001fe200078e00ff */
[----:B------:R-:W-:Y:S02]  /*0f20*/  ULOP3.LUT UR7, UR5, 0xf, URZ, 0xc0, !UPT ;  /* 0x0000000f05077892 */ /* 0x000fe4000f8ec0ff */
[----:B------:R-:W-:-:S09]  /*0f30*/  UISETP.GE.U32.AND UP0, UPT, UR6, 0xf, UPT ;  /* 0x0000000f0600788c */ /* 0x000fd2000bf06070 */
[----:B------:R-:W-:Y:S05]  /*0f40*/  BRA.U !UP0, `(.L_x_34) ;  /* 0x0000000108f47547 */ /* 0x000fea000b800000 */
[----:B------:R-:W-:Y:S01]  /*0f50*/  CS2R R2, SRZ ;  /* 0x0000000000027805 */ /* 0x000fe2000001ff00 */
[----:B------:R-:W-:Y:S02]  /*0f60*/  UIADD3 UR10, UPT, UPT, UR4, 0x20, URZ ;  /* 0x00000020040a7890 */ /* 0x000fe4000fffe0ff */
[----:B------:R-:W-:-:S12]  /*0f70*/  ULOP3.LUT UR6, UR5, 0xfffffff0, URZ, 0xc0, !UPT ;  /* 0xfffffff005067892 */ /* 0x000fd8000f8ec0ff */
.L_x_35:
[----:B------:R-:W1:Y:S04]  /*0f80*/  LDS.128 R12, [UR10+-0x20] ;  /* 0xffffe00aff0c7984 */ /* 0x000e680008000c00 */
[----:B------:R-:W0:Y:S01]  /*0f90*/  LDS.128 R4, [UR10+-0x10] ;  /* 0xfffff00aff047984 */ /* 0x000e220008000c00 */
[----:B-1----:R-:W-:-:S04]  /*0fa0*/  FSETP.GEU.AND P2, PT, R13, R8, PT ;  /* 0x000000080d00720b */ /* 0x002fc80003f4e000 */
[----:B------:R-:W-:Y:S02]  /*0fb0*/  FSEL R13, R13, R8, !P2 ;  /* 0x000000080d0d7208 */ /* 0x000fe40005000000 */
[----:B------:R-:W1:Y:S02]  /*0fc0*/  LDS.128 R8, [UR10] ;  /* 0x0000000aff087984 */ /* 0x000e640008000c00 */
[----:B------:R-:W-:-:S04]  /*0fd0*/  FSETP.GEU.AND P3, PT, R14, R13, PT ;  /* 0x0000000d0e00720b */ /* 0x000fc80003f6e000 */
[----:B------:R-:W-:Y:S02]  /*0fe0*/  FSEL R14, R14, R13, !P3 ;  /* 0x0000000d0e0e7208 */ /* 0x000fe40005800000 */
[----:B------:R-:W-:Y:S02]  /*0ff0*/  @!P2 IADD3 R2, PT, PT, R3, 0x1, RZ ;  /* 0x000000010302a810 */ /* 0x000fe40007ffe0ff */
[----:B------:R-:W-:-:S04]  /*1000*/  FSETP.GEU.AND P1, PT, R15, R14, PT ;  /* 0x0000000e0f00720b */ /* 0x000fc80003f2e000 */
[----:B------:R-:W-:Y:S01]  /*1010*/  FSEL R15, R15, R14, !P1 ;  /* 0x0000000e0f0f7208 */ /* 0x000fe20004800000 */
[----:B------:R-:W-:-:S03]  /*1020*/  @!P3 VIADD R2, R3, 0x2 ;  /* 0x000000020302b836 */ /* 0x000fc60000000000 */
[----:B0-----:R-:W-:-:S04]  /*1030*/  FSETP.GEU.AND P6, PT, R4, R15, PT ;  /* 0x0000000f0400720b */ /* 0x001fc80003fce000 */
[----:B------:R-:W-:Y:S02]  /*1040*/  FSEL R4, R4, R15, !P6 ;  /* 0x0000000f04047208 */ /* 0x000fe40007000000 */
[----:B------:R-:W0:Y:S01]  /*1050*/  LDS.128 R12, [UR10+0x10] ;  /* 0x0000100aff0c7984 */ /* 0x000e220008000c00 */
[----:B------:R-:W-:Y:S02]  /*1060*/  @!P1 IADD3 R2, PT, PT, R3, 0x3, RZ ;  /* 0x0000000303029810 */ /* 0x000fe40007ffe0ff */
[----:B------:R-:W-:-:S04]  /*1070*/  FSETP.GEU.AND P5, PT, R5, R4, PT ;  /* 0x000000040500720b */ /* 0x000fc80003fae000 */
[----:B------:R-:W-:Y:S01]  /*1080*/  FSEL R5, R5, R4, !P5 ;  /* 0x0000000405057208 */ /* 0x000fe20006800000 */
[----:B------:R-:W-:-:S03]  /*1090*/  @!P6 VIADD R2, R3, 0x4 ;  /* 0x000000040302e836 */ /* 0x000fc60000000000 */
[----:B------:R-:W-:-:S04]  /*10a0*/  FSETP.GEU.AND P0, PT, R6, R5, PT ;  /* 0x000000050600720b */ /* 0x000fc80003f0e000 */
[----:B------:R-:W-:Y:S02]  /*10b0*/  FSEL R6, R6, R5, !P0 ;  /* 0x0000000506067208 */ /* 0x000fe40004000000 */
[----:B------:R-:W-:Y:S01]  /*10c0*/  @!P5 IADD3 R2, PT, PT, R3, 0x5, RZ ;  /* 0x000000050302d810 */ /* 0x000fe20007ffe0ff */
[----:B------:R-:W2:Y:S01]  /*10d0*/  LDS R5, [UR10+0x20] ;  /* 0x0000200aff057984 */ /* 0x000ea20008000800 */
[----:B------:R-:W-:Y:S01]  /*10e0*/  FSETP.GEU.AND P4, PT, R7, R6, PT ;  /* 0x000000060700720b */ /* 0x000fe20003f8e000 */
[----:B------:R-:W-:-:S03]  /*10f0*/  UIADD3 UR10, UPT, UPT, UR10, 0x40, URZ ;  /* 0x000000400a0a7890 */ /* 0x000fc6000fffe0ff */
[----:B------:R-:W-:Y:S01]  /*1100*/  FSEL R7, R7, R6, !P4 ;  /* 0x0000000607077208 */ /* 0x000fe20006000000 */
[----:B------:R-:W-:-:S03]  /*1110*/  @!P0 VIADD R2, R3, 0x6 ;  /* 0x0000000603028836 */ /* 0x000fc60000000000 */
[----:B-1----:R-:W-:-:S04]  /*1120*/  FSETP.GEU.AND P2, PT, R8, R7, PT ;  /* 0x000000070800720b */ /* 0x002fc80003f4e000 */
[----:B------:R-:W-:Y:S02]  /*1130*/  FSEL R8, R8, R7, !P2 ;  /* 0x0000000708087208 */ /* 0x000fe40005000000 */
[----:B------:R-:W-:Y:S02]  /*1140*/  @!P4 IADD3 R2, PT, PT, R3, 0x7, RZ ;  /* 0x000000070302c810 */ /* 0x000fe40007ffe0ff */
[----:B------:R-:W-:-:S04]  /*1150*/  FSETP.GEU.AND P3, PT, R9, R8, PT ;  /* 0x000000080900720b */ /* 0x000fc80003f6e000 */
[----:B------:R-:W-:Y:S01]  /*1160*/  FSEL R9, R9, R8, !P3 ;  /* 0x0000000809097208 */ /* 0x000fe20005800000 */
[----:B------:R-:W-:-:S03]  /*1170*/  @!P2 VIADD R2, R3, 0x8 ;  /* 0x000000080302a836 */ /* 0x000fc60000000000 */
        /* <DEDUP_REMOVED lines=18> */
[----:B--2---:R-:W-:-:S04]  /*12a0*/  FSETP.GEU.AND P0, PT, R5, R8, PT ;  /* 0x000000080500720b */ /* 0x004fc80003f0e000 */
[----:B------:R-:W-:Y:S02]  /*12b0*/  FSEL R8, R5, R8, !P0 ;  /* 0x0000000805087208 */ /* 0x000fe40004000000 */
[C---:B------:R-:W-:Y:S01]  /*12c0*/  @!P1 IADD3 R2, PT, PT, R3.reuse, 0xf, RZ ;  /* 0x0000000f03029810 */ /* 0x040fe20007ffe0ff */
[----:B------:R-:W-:-:S05]  /*12d0*/  VIADD R3, R3, 0x10 ;  /* 0x0000001003037836 */ /* 0x000fca0000000000 */
[C---:B------:R-:W-:Y:S02]  /*12e0*/  ISETP.NE.AND P1, PT, R3.reuse, UR6, PT ;  /* 0x0000000603007c0c */ /* 0x040fe4000bf25270 */
[----:B------:R-:W-:-:S11]  /*12f0*/  SEL R2, R3, R2, !P0 ;  /* 0x0000000203027207 */ /* 0x000fd60004000000 */
[----:B------:R-:W-:Y:S05]  /*1300*/  @P1 BRA `(.L_x_35) ;  /* 0xfffffffc001c1947 */ /* 0x000fea000383ffff */
[----:B------:R-:W-:-:S07]  /*1310*/  IADD3 R3, PT, PT, R3, 0x1, RZ ;  /* 0x0000000103037810 */ /* 0x000fce0007ffe0ff */
.L_x_34:
[----:B------:R-:W-:-:S09]  /*1320*/  UISETP.NE.AND UP0, UPT, UR7, URZ, UPT ;  /* 0x000000ff0700728c */ /* 0x000fd2000bf05270 */
[----:B------:R-:W-:Y:S05]  /*1330*/  BRA.U !UP0, `(.L_x_33) ;  /* 0x0000000508247547 */ /* 0x000fea000b800000 */
[----:B------:R-:W-:Y:S02]  /*1340*/  UISETP.GE.U32.AND UP0, UPT, UR7, 0x8, UPT ;  /* 0x000000080700788c */ /* 0x000fe4000bf06070 */
[----:B------:R-:W-:-:S04]  /*1350*/  ULOP3.LUT UR6, UR5, 0x7, URZ, 0xc0, !UPT ;  /* 0x0000000705067892 */ /* 0x000fc8000f8ec0ff */
[----:B------:R-:W-:-:S03]  /*1360*/  UISETP.NE.AND UP1, UPT, UR6, URZ, UPT ;  /* 0x000000ff0600728c */ /* 0x000fc6000bf25270 */
[----:B------:R-:W-:Y:S08]  /*1370*/  BRA.U !UP0, `(.L_x_36) ;  /* 0x0000000108887547 */ /* 0x000ff0000b800000 */
[----:B------:R-:W-:-:S05]  /*1380*/  LEA R4, R3, UR4, 0x2 ;  /* 0x0000000403047c11 */ /* 0x000fca000f8e10ff */
[----:B------:R-:W1:Y:S04]  /*1390*/  LDS R5, [R4] ;  /* 0x0000000004057984 */ /* 0x000e680000000800 */
[----:B------:R-:W0:Y:S04]  /*13a0*/  LDS R6, [R4+0x4] ;  /* 0x0000040004067984 */ /* 0x000e280000000800 */
[----:B------:R-:W2:Y:S04]  /*13b0*/  LDS R10, [R4+0x8] ;  /* 0x00000800040a7984 */ /* 0x000ea80000000800 */
[----:B------:R-:W3:Y:S04]  /*13c0*/  LDS R12, [R4+0xc] ;  /* 0x00000c00040c7984 */ /* 0x000ee80000000800 */
[----:B------:R-:W4:Y:S04]  /*13d0*/  LDS R14, [R4+0x10] ;  /* 0x00001000040e7984 */ /* 0x000f280000000800 */
[----:B------:R-:W5:Y:S04]  /*13e0*/  LDS R16, [R4+0x14] ;  /* 0x0000140004107984 */ /* 0x000f680000000800 */
[----:B------:R-:W-:Y:S01]  /*13f0*/  LDS R7, [R4+0x1c] ;  /* 0x00001c0004077984 */ /* 0x000fe20000000800 */
[----:B-1----:R-:W-:-:S04]  /*1400*/  FSETP.GEU.AND P2, PT, R5, R8, PT ;  /* 0x000000080500720b */ /* 0x002fc80003f4e000 */
[----:B------:R-:W-:Y:S02]  /*1410*/  FSEL R5, R5, R8, !P2 ;  /* 0x0000000805057208 */ /* 0x000fe40005000000 */
[----:B------:R-:W1:Y:S01]  /*1420*/  LDS R8, [R4+0x18] ;  /* 0x0000180004087984 */ /* 0x000e620000000800 */
[----:B------:R-:W-:Y:S02]  /*1430*/  SEL R2, R3, R2, !P2 ;  /* 0x0000000203027207 */ /* 0x000fe40005000000 */
[----:B0-----:R-:W-:-:S04]  /*1440*/  FSETP.GEU.AND P3, PT, R6, R5, PT ;  /* 0x000000050600720b */ /* 0x001fc80003f6e000 */
[----:B------:R-:W-:-:S04]  /*1450*/  FSEL R5, R6, R5, !P3 ;  /* 0x0000000506057208 */ /* 0x000fc80005800000 */
[----:B--2---:R-:W-:-:S04]  /*1460*/  FSETP.GEU.AND P4, PT, R10, R5, PT ;  /* 0x000000050a00720b */ /* 0x004fc80003f8e000 */
[----:B------:R-:W-:Y:S01]  /*1470*/  FSEL R5, R10, R5, !P4 ;  /* 0x000000050a057208 */ /* 0x000fe20006000000 */
[----:B------:R-:W-:-:S03]  /*1480*/  @!P3 VIADD R2, R3, 0x1 ;  /* 0x000000010302b836 */ /* 0x000fc60000000000 */
[----:B---3--:R-:W-:-:S04]  /*1490*/  FSETP.GEU.AND P5, PT, R12, R5, PT ;  /* 0x000000050c00720b */ /* 0x008fc80003fae000 */
[----:B------:R-:W-:Y:S02]  /*14a0*/  FSEL R5, R12, R5, !P5 ;  /* 0x000000050c057208 */ /* 0x000fe40006800000 */
[----:B------:R-:W-:Y:S02]  /*14b0*/  @!P4 IADD3 R2, PT, PT, R3, 0x2, RZ ;  /* 0x000000020302c810 */ /* 0x000fe40007ffe0ff */
[----:B----4-:R-:W-:-:S04]  /*14c0*/  FSETP.GEU.AND P1, PT, R14, R5, PT ;  /* 0x000000050e00720b */ /* 0x010fc80003f2e000 */
[----:B------:R-:W-:Y:S01]  /*14d0*/  FSEL R5, R14, R5, !P1 ;  /* 0x000000050e057208 */ /* 0x000fe20004800000 */
[----:B------:R-:W-:-:S03]  /*14e0*/  @!P5 VIADD R2, R3, 0x3 ;  /* 0x000000030302d836 */ /* 0x000fc60000000000 */
[----:B-----5:R-:W-:-:S04]  /*14f0*/  FSETP.GEU.AND P0, PT, R16, R5, PT ;  /* 0x000000051000720b */ /* 0x020fc80003f0e000 */
[----:B------:R-:W-:Y:S02]  /*1500*/  FSEL R5, R16, R5, !P0 ;  /* 0x0000000510057208 */ /* 0x000fe40004000000 */
[----:B------:R-:W-:Y:S02]  /*1510*/  @!P1 IADD3 R2, PT, PT, R3, 0x4, RZ ;  /* 0x0000000403029810 */ /* 0x000fe40007ffe0ff */
[----:B-1----:R-:W-:-:S04]  /*1520*/  FSETP.GEU.AND P2, PT, R8, R5, PT ;  /* 0x000000050800720b */ /* 0x002fc80003f4e000 */
[----:B------:R-:W-:Y:S01]  /*1530*/  FSEL R8, R8, R5, !P2 ;  /* 0x0000000508087208 */ /* 0x000fe20005000000 */
[----:B------:R-:W-:-:S03]  /*1540*/  @!P0 VIADD R2, R3, 0x5 ;  /* 0x0000000503028836 */ /* 0x000fc60000000000 */
[----:B------:R-:W-:-:S04]  /*1550*/  FSETP.GEU.AND P3, PT, R7, R8, PT ;  /* 0x000000080700720b */ /* 0x000fc80003f6e000 */
[----:B------:R-:W-:Y:S02]  /*1560*/  FSEL R8, R7, R8, !P3 ;  /* 0x0000000807087208 */ /* 0x000fe40005800000 */
[----:B------:R-:W-:-:S07]  /*1570*/  @!P2 IADD3 R2, PT, PT, R3, 0x6, RZ ;  /* 0x000000060302a810 */ /* 0x000fce0007ffe0ff */
[C---:B------:R-:W-:Y:S01]  /*1580*/  @!P3 VIADD R2, R3.reuse, 0x7 ;  /* 0x000000070302b836 */ /* 0x040fe20000000000 */
[----:B------:R-:W-:-:S07]  /*1590*/  IADD3 R3, PT, PT, R3, 0x8, RZ ;  /* 0x0000000803037810 */ /* 0x000fce0007ffe0ff */
.L_x_36:
        /* <DEDUP_REMOVED lines=9> */
[----:B------:R-:W3:Y:S01]  /*1630*/  LDS R12, [R4+0xc] ;  /* 0x00000c00040c7984 */ /* 0x000ee20000000800 */
[----:B-1----:R-:W-:-:S04]  /*1640*/  FSETP.GEU.AND P0, PT, R5, R8, PT ;  /* 0x000000080500720b */ /* 0x002fc80003f0e000 */
[----:B------:R-:W-:Y:S02]  /*1650*/  FSEL R5, R5, R8, !P0 ;  /* 0x0000000805057208 */ /* 0x000fe40004000000 */
        /* <DEDUP_REMOVED lines=8> */
[----:B------:R-:W-:-:S07]  /*16e0*/  @!P2 IADD3 R2, PT, PT, R3, 0x2, RZ ;  /* 0x000000020302a810 */ /* 0x000fce0007ffe0ff */
[C---:B------:R-:W-:Y:S01]  /*16f0*/  @!P3 VIADD R2, R3.reuse, 0x3 ;  /* 0x000000030302b836 */ /* 0x040fe20000000000 */
[----:B------:R-:W-:-:S07]  /*1700*/  IADD3 R3, PT, PT, R3, 0x4, RZ ;  /* 0x0000000403037810 */ /* 0x000fce0007ffe0ff */
.L_x_37:
[----:B------:R-:W-:Y:S05]  /*1710*/  BRA.U !UP1, `(.L_x_33) ;  /* 0x00000001092c7547 */ /* 0x000fea000b800000 */
[----:B------:R-:W-:Y:S01]  /*1720*/  LEA R4, R3, UR4, 0x2 ;  /* 0x0000000403047c11 */ /* 0x000fe2000f8e10ff */
[----:B------:R-:W-:-:S12]  /*1730*/  UIADD3 UR5, UPT, UPT, -UR5, URZ, URZ ;  /* 0x000000ff05057290 */ /* 0x000fd8000fffe1ff */
.L_x_38:
[----:B------:R0:W1:Y:S01]  /*1740*/  LDS R5, [R4] ;  /* 0x0000000004057984 */ /* 0x0000620000000800 */
[----:B------:R-:W-:-:S04]  /*1750*/  UIADD3 UR5, UPT, UPT, UR5, 0x1, URZ ;  /* 0x0000000105057890 */ /* 0x000fc8000fffe0ff */
[----:B------:R-:W-:Y:S01]  /*1760*/  UISETP.NE.AND UP0, UPT, UR5, URZ, UPT ;  /* 0x000000ff0500728c */ /* 0x000fe2000bf05270 */
[----:B0-----:R-:W-:Y:S01]  /*1770*/  VIADD R4, R4, 0x4 ;  /* 0x0000000404047836 */ /* 0x001fe20000000000 */
[----:B-1----:R-:W-:-:S04]  /*1780*/  FSETP.GEU.AND P0, PT, R5, R8, PT ;  /* 0x000000080500720b */ /* 0x002fc80003f0e000 */
[----:B------:R-:W-:Y:S02]  /*1790*/  SEL R2, R3, R2, !P0 ;  /* 0x0000000203027207 */ /* 0x000fe40004000000 */
[----:B------:R-:W-:Y:S02]  /*17a0*/  FSEL R8, R5, R8, !P0 ;  /* 0x0000000805087208 */ /* 0x000fe40004000000 */
[----:B------:R-:W-:Y:S01]  /*17b0*/  IADD3 R3, PT, PT, R3, 0x1, RZ ;  /* 0x0000000103037810 */ /* 0x000fe20007ffe0ff */
[----:B------:R-:W-:Y:S06]  /*17c0*/  BRA.U UP0, `(.L_x_38) ;  /* 0xfffffffd00dc7547 */ /* 0x000fec000b83ffff */
.L_x_33:
[----:B0-----:R-:W0:Y:S08]  /*17d0*/  LDC R3, c[0x0][0x3ac] ;  /* 0x0000eb00ff037b82 */ /* 0x001e300000000800 */
[----:B------:R-:W2:Y:S01]  /*17e0*/  LDC.64 R4, c[0x0][0x388] ;  /* 0x0000e200ff047b82 */ /* 0x000ea20000000a00 */
[----:B0-----:R-:W-:-:S04]  /*17f0*/  IMAD R11, R3, UR11, R0 ;  /* 0x0000000b030b7c24 */ /* 0x001fc8000f8e0200 */
[----:B--2---:R-:W-:-:S05]  /*1800*/  IMAD.WIDE.U32 R4, R11, 0x4, R4 ;  /* 0x000000040b047825 */ /* 0x004fca00078e0004 */
[----:B------:R0:W2:Y:S01]  /*1810*/  LDG.E.CONSTANT R0, desc[UR8][R4.64] ;  /* 0x0000000804007981 */ /* 0x0000a2000c1e9900 */
[----:B------:R-:W-:Y:S01]  /*1820*/  IMAD.MOV.U32 R3, RZ, RZ, 0x3bbb989d ;  /* 0x3bbb989dff037424 */ /* 0x000fe200078e00ff */
[----:B------:R-:W-:-:S03]  /*1830*/  MOV R6, 0x437c0000 ;  /* 0x437c000000067802 */ /* 0x000fc60000000f00 */
[----:B-1----:R-:W-:-:S04]  /*1840*/  FFMA.SAT R3, R8, -R3, 0.5 ;  /* 0x3f00000008037423 */ /* 0x002fc80000002803 */
[----:B------:R-:W-:-:S04]  /*1850*/  FFMA.RM R3, R3, R6, 12582913 ;  /* 0x4b40000103037423 */ /* 0x000fc80000004006 */
[C---:B------:R-:W-:Y:S01]  /*1860*/  FADD R7, R3.reuse, -12583039 ;  /* 0xcb40007f03077421 */ /* 0x040fe20000000000 */
[----:B------:R-:W-:-:S03]  /*1870*/  IMAD.SHL.U32 R3, R3, 0x800000, RZ ;  /* 0x0080000003037824 */ /* 0x000fc600078e00ff */
[C---:B------:R-:W-:Y:S02]  /*1880*/  FFMA R9, R8.reuse, -1.4426950216293334961, -R7 ;  /* 0xbfb8aa3b08097823 */ /* 0x040fe40000000807 */
[----:B------:R-:W0:Y:S02]  /*1890*/  LDC.64 R6, c[0x0][0x390] ;  /* 0x0000e400ff067b82 */ /* 0x000e240000000a00 */
[----:B------:R-:W-:-:S06]  /*18a0*/  FFMA R10, R8, -1.925963033500011079e-08, R9 ;  /* 0xb2a57060080a7823 */ /* 0x000fcc0000000009 */
[----:B------:R-:W1:Y:S01]  /*18b0*/  LDC.64 R8, c[0x0][0x398] ;  /* 0x0000e600ff087b82 */ /* 0x000e620000000a00 */
[----:B------:R-:W3:Y:S01]  /*18c0*/  MUFU.EX2 R10, R10 ;  /* 0x0000000a000a7308 */ /* 0x000ee20000000800 */
[----:B0-----:R-:W-:-:S04]  /*18d0*/  IMAD.WIDE.U32 R4, R11, 0x4, R6 ;  /* 0x000000040b047825 */ /* 0x001fc800078e0006 */
[----:B---3--:R-:W-:Y:S01]  /*18e0*/  FMUL R3, R3, R10 ;  /* 0x0000000a03037220 */ /* 0x008fe20000400000 */
[----:B------:R-:W-:Y:S01]  /*18f0*/  STG.E desc[UR8][R4.64], R2 ;  /* 0x0000000204007986 */ /* 0x000fe2000c101908 */
[----:B-1----:R-:W-:-:S04]  /*1900*/  IMAD.WIDE.U32 R6, R11, 0x4, R8 ;  /* 0x000000040b067825 */ /* 0x002fc800078e0008 */
[----:B--2---:R-:W-:-:S05]  /*1910*/  FMUL R3, R0, R3 ;  /* 0x0000000300037220 */ /* 0x004fca0000400000 */
[----:B------:R-:W-:Y:S01]  /*1920*/  STG.E desc[UR8][R6.64], R3 ;  /* 0x0000000306007986 */ /* 0x000fe2000c101908 */
[----:B------:R-:W-:Y:S05]  /*1930*/  EXIT ;  /* 0x000000000000794d */ /* 0x000fea0003800000 */
        .weak           $__internal_0_$__cuda_sm20_sqrt_rn_f32_slowpath
        .type           $__internal_0_$__cuda_sm20_sqrt_rn_f32_slowpath,@function
        .size           $__internal_0_$__cuda_sm20_sqrt_rn_f32_slowpath,(.L_x_153 - $__internal_0_$__cuda_sm20_sqrt_rn_f32_slowpath)
$__internal_0_$__cuda_sm20_sqrt_rn_f32_slowpath:
[----:B------:R-:W-:-:S13]  /*1940*/  LOP3.LUT P0, RZ, R3, 0x7fffffff, RZ, 0xc0, !PT ;  /* 0x7fffffff03ff7812 */ /* 0x000fda000780c0ff */
[----:B------:R-:W-:Y:S01]  /*1950*/  @!P0 MOV R4, R3 ;  /* 0x0000000300048202 */ /* 0x000fe20000000f00 */
[----:B------:R-:W-:Y:S06]  /*1960*/  @!P0 BRA `(.L_x_39) ;  /* 0x0000000000408947 */ /* 0x000fec0003800000 */
[----:B------:R-:W-:-:S13]  /*1970*/  FSETP.GEU.FTZ.AND P0, PT, R3, RZ, PT ;  /* 0x000000ff0300720b */ /* 0x000fda0003f1e000 */
[----:B------:R-:W-:Y:S01]  /*1980*/  @!P0 IMAD.MOV.U32 R4, RZ, RZ, 0x7fffffff ;  /* 0x7fffffffff048424 */ /* 0x000fe200078e00ff */
[----:B------:R-:W-:Y:S06]  /*1990*/  @!P0 BRA `(.L_x_39) ;  /* 0x0000000000348947 */ /* 0x000fec0003800000 */
[----:B------:R-:W-:-:S13]  /*19a0*/  FSETP.GTU.FTZ.AND P0, PT, |R3|, +INF , PT ;  /* 0x7f8000000300780b */ /* 0x000fda0003f1c200 */
[----:B------:R-:W-:Y:S01]  /*19b0*/  @P0 FADD.FTZ R4, R3, 1 ;  /* 0x3f80000003040421 */ /* 0x000fe20000010000 */
[----:B------:R-:W-:Y:S06]  /*19c0*/  @P0 BRA `(.L_x_39) ;  /* 0x0000000000280947 */ /* 0x000fec0003800000 */
[----:B------:R-:W-:-:S13]  /*19d0*/  FSETP.NEU.FTZ.AND P0, PT, |R3|, +INF , PT ;  /* 0x7f8000000300780b */ /* 0x000fda0003f1d200 */
[----:B------:R-:W-:-:S04]  /*19e0*/  @P0 FFMA R5, R3, 1.84467440737095516160e+19, RZ ;  /* 0x5f80000003050823 */ /* 0x000fc800000000ff */
[----:B------:R-:W0:Y:S02]  /*19f0*/  @P0 MUFU.RSQ R4, R5 ;  /* 0x0000000500040308 */ /* 0x000e240000001400 */
[----:B0-----:R-:W-:Y:S01]  /*1a00*/  @P0 FMUL.FTZ R6, R5, R4 ;  /* 0x0000000405060220 */ /* 0x001fe20000410000 */
[----:B------:R-:W-:Y:S01]  /*1a10*/  @P0 FMUL.FTZ R8, R4, 0.5 ;  /* 0x3f00000004080820 */ /* 0x000fe20000410000 */
[----:B------:R-:W-:Y:S02]  /*1a20*/  @!P0 MOV R4, R3 ;  /* 0x0000000300048202 */ /* 0x000fe40000000f00 */
[----:B------:R-:W-:-:S04]  /*1a30*/  @P0 FADD.FTZ R7, -R6, -RZ ;  /* 0x800000ff06070221 */ /* 0x000fc80000010100 */
[----:B------:R-:W-:-:S04]  /*1a40*/  @P0 FFMA R7, R6, R7, R5 ;  /* 0x0000000706070223 */ /* 0x000fc80000000005 */
[----:B------:R-:W-:-:S04]  /*1a50*/  @P0 FFMA R7, R7, R8, R6 ;  /* 0x0000000807070223 */ /* 0x000fc80000000006 */
[----:B------:R-:W-:-:S07]  /*1a60*/  @P0 FMUL.FTZ R4, R7, 2.3283064365386962891e-10 ;  /* 0x2f80000007040820 */ /* 0x000fce0000410000 */
.L_x_39:
[----:B------:R-:W-:Y:S01]  /*1a70*/  IMAD.MOV.U32 R3, RZ, RZ, R4 ;  /* 0x000000ffff037224 */ /* 0x000fe200078e0004 */
[----:B------:R-:W-:Y:S01]  /*1a80*/  MOV R4, R9 ;  /* 0x0000000900047202 */ /* 0x000fe20000000f00 */
[----:B------:R-:W-:-:S04]  /*1a90*/  IMAD.MOV.U32 R5, RZ, RZ, 0x0 ;  /* 0x00000000ff057424 */ /* 0x000fc800078e00ff */
[----:B------:R-:W-:Y:S05]  /*1aa0*/  RET.REL.NODEC R4 `(_Z34importance_expert_selection_kernelPKfS0_PiPfS0_iiiif) ;  /* 0xffffffe404547950 */ /* 0x000fea0003c3ffff */
.L_x_40:
        /* <DEDUP_REMOVED lines=13> */
.L_x_153:


//--------------------- .text._Z23adaptive_routing_kernelPKfS0_PfS1_S0_S0_iiiiff --------------------------
	.section	.text._Z23adaptive_routing_kernelPKfS0_PfS1_S0_S0_iiiiff,"ax",@progbits
	.align	128
        .global         _Z23adaptive_routing_kernelPKfS0_PfS1_S0_S0_iiiiff
        .type           _Z23adaptive_routing_kernelPKfS0_PfS1_S0_S0_iiiiff,@function
        .size           _Z23adaptive_routing_kernelPKfS0_PfS1_S0_S0_iiiiff,(.L_x_154 - _Z23adaptive_routing_kernelPKfS0_PfS1_S0_S0_iiiiff)
        .other          _Z23adaptive_routing_kernelPKfS0_PfS1_S0_S0_iiiiff,@"STO_CUDA_ENTRY STV_DEFAULT"
_Z23adaptive_routing_kernelPKfS0_PfS1_S0_S0_iiiiff:
.text._Z23adaptive_routing_kernelPKfS0_PfS1_S0_S0_iiiiff:
[----:B------:R-:W-:Y:S01]  /*0000*/  LDC R1, c[0x0][0x37c] ;  /* 0x0000df00ff017b82 */ /* 0x000fe20000000800 */
[----:B------:R-:W0:Y:S07]  /*0010*/  S2R R10, SR_CTAID.Y ;  /* 0x00000000000a7919 */ /* 0x000e2e0000002600 */
[----:B------:R-:W0:Y:S01]  /*0020*/  LDC.64 R20, c[0x0][0x3b0] ;  /* 0x0000ec00ff147b82 */ /* 0x000e220000000a00 */
[----:B------:R-:W1:Y:S07]  /*0030*/  S2R R11, SR_TID.X ;  /* 0x00000000000b7919 */ /* 0x000e6e0000002100 */
[----:B------:R-:W2:Y:S08]  /*0040*/  S2UR UR4, SR_CTAID.X ;  /* 0x00000000000479c3 */ /* 0x000eb00000002500 */
[----:B------:R-:W1:Y:S01]  /*0050*/  LDC R19, c[0x0][0x3bc] ;  /* 0x0000ef00ff137b82 */ /* 0x000e620000000800 */
[----:B0-----:R-:W-:-:S04]  /*0060*/  ISETP.GE.AND P0, PT, R10, R21, PT ;  /* 0x000000150a00720c */ /* 0x001fc80003f06270 */
[----:B--2---:R-:W-:-:S04]  /*0070*/  ISETP.LE.OR P0, PT, R20, UR4, P0 ;  /* 0x0000000414007c0c */ /* 0x004fc80008703670 */
[----:B-1----:R-:W-:-:S13]  /*0080*/  ISETP.GE.OR P0, PT, R11, R19, P0 ;  /* 0x000000130b00720c */ /* 0x002fda0000706670 */
[----:B------:R-:W-:Y:S05]  /*0090*/  @P0 EXIT ;  /* 0x000000000000094d */ /* 0x000fea0003800000 */
[----:B------:R-:W0:Y:S01]  /*00a0*/  LDC.64 R2, c[0x0][0x3a8] ;  /* 0x0000ea00ff027b82 */ /* 0x000e220000000a00 */
[----:B------:R-:W1:Y:S07]  /*00b0*/  LDCU.64 UR12, c[0x0][0x358] ;  /* 0x00006b00ff0c77ac */ /* 0x000e6e0008000a00 */
[----:B------:R-:W2:Y:S01]  /*00c0*/  LDC R16, c[0x0][0x3b8] ;  /* 0x0000ee00ff107b82 */ /* 0x000ea20000000800 */
[----:B0-----:R-:W-:-:S05]  /*00d0*/  IMAD.WIDE.U32 R2, R11, 0x4, R2 ;  /* 0x000000040b027825 */ /* 0x001fca00078e0002 */
[----:B-1----:R0:W5:Y:S01]  /*00e0*/  LDG.E.CONSTANT R17, desc[UR12][R2.64] ;  /* 0x0000000c02117981 */ /* 0x002162000c1e9900 */
[----:B--2---:R-:W-:-:S13]  /*00f0*/  ISETP.GE.AND P0, PT, R16, 0x1, PT ;  /* 0x000000011000780c */ /* 0x004fda0003f06270 */
[----:B0-----:R-:W-:Y:S05]  /*0100*/  @!P0 BRA `(.L_x_41) ;  /* 0x0000000400a48947 */ /* 0x001fea0003800000 */
[C---:B------:R-:W-:Y:S01]  /*0110*/  ISETP.GE.U32.AND P0, PT, R16.reuse, 0x8, PT ;  /* 0x000000081000780c */ /* 0x040fe20003f06070 */
[----:B------:R-:W-:Y:S01]  /*0120*/  IMAD R21, R21, UR4, R10 ;  /* 0x0000000415157c24 */ /* 0x000fe2000f8e020a */
[----:B------:R-:W-:Y:S01]  /*0130*/  LOP3.LUT R26, R16, 0x7, RZ, 0xc0, !PT ;  /* 0x00000007101a7812 */ /* 0x000fe200078ec0ff */
[----:B------:R-:W-:Y:S02]  /*0140*/  HFMA2 R18, -RZ, RZ, 0, 0 ;  /* 0x00000000ff127431 */ /* 0x000fe400000001ff */
[----:B------:R-:W-:Y:S01]  /*0150*/  IMAD R21, R21, R16, RZ ;  /* 0x0000001015157224 */ /* 0x000fe200078e02ff */
[----:B------:R-:W-:-:S07]  /*0160*/  ISETP.NE.AND P1, PT, R26, RZ, PT ;  /* 0x000000ff1a00720c */ /* 0x000fce0003f25270 */
[----:B------:R-:W-:Y:S06]  /*0170*/  @!P0 BRA `(.L_x_42) ;  /* 0x0000000000b08947 */ /* 0x000fec0003800000 */
[----:B------:R-:W-:Y:S02]  /*0180*/  LOP3.LUT R18, R16, 0x7ffffff8, RZ, 0xc0, !PT ;  /* 0x7ffffff810127812 */ /* 0x000fe400078ec0ff */
[----:B------:R-:W-:Y:S02]  /*0190*/  MOV R20, R21 ;  /* 0x0000001500147202 */ /* 0x000fe40000000f00 */
[----:B------:R-:W-:Y:S02]  /*01a0*/  MOV R0, R11 ;  /* 0x0000000b00007202 */ /* 0x000fe40000000f00 */
[----:B------:R-:W-:-:S07]  /*01b0*/  IADD3 R22, PT, PT, -R18, RZ, RZ ;  /* 0x000000ff12167210 */ /* 0x000fce0007ffe1ff */
.L_x_43:
[----:B------:R-:W0:Y:S08]  /*01c0*/  LDC.64 R2, c[0x0][0x380] ;  /* 0x0000e000ff027b82 */ /* 0x000e300000000a00 */
[----:B------:R-:W1:Y:S01]  /*01d0*/  LDC.64 R14, c[0x0][0x3a0] ;  /* 0x0000e800ff0e7b82 */ /* 0x000e620000000a00 */
[----:B0-----:R-:W-:-:S05]  /*01e0*/  IMAD.WIDE R2, R20, 0x4, R2 ;  /* 0x0000000414027825 */ /* 0x001fca00078e0202 */
[----:B------:R-:W2:Y:S01]  /*01f0*/  LDG.E.CONSTANT R24, desc[UR12][R2.64] ;  /* 0x0000000c02187981 */ /* 0x000ea2000c1e9900 */
[----:B-1----:R-:W-:-:S03]  /*0200*/  IMAD.WIDE R14, R0, 0x4, R14 ;  /* 0x00000004000e7825 */ /* 0x002fc600078e020e */
[----:B------:R-:W3:Y:S04]  /*0210*/  LDG.E.CONSTANT R23, desc[UR12][R2.64+0x4] ;  /* 0x0000040c02177981 */ /* 0x000ee8000c1e9900 */
[----:B------:R0:W2:Y:S01]  /*0220*/  LDG.E.CONSTANT R25, desc[UR12][R14.64] ;  /* 0x0000000c0e197981 */ /* 0x0000a2000c1e9900 */
[----:B------:R-:W-:-:S03]  /*0230*/  IMAD.WIDE R12, R19, 0x4, R14 ;  /* 0x00000004130c7825 */ /* 0x000fc600078e020e */
[----:B------:R-:W4:Y:S01]  /*0240*/  LDG.E.CONSTANT R28, desc[UR12][R2.64+0x8] ;  /* 0x0000080c021c7981 */ /* 0x000f22000c1e9900 */
[----:B------:R-:W-:-:S03]  /*0250*/  IMAD.WIDE R4, R19, 0x4, R12 ;  /* 0x0000000413047825 */ /* 0x000fc600078e020c */
[----:B------:R-:W3:Y:S01]  /*0260*/  LDG.E.CONSTANT R12, desc[UR12][R12.64] ;  /* 0x0000000c0c0c7981 */ /* 0x000ee2000c1e9900 */
[----:B------:R-:W-:-:S03]  /*0270*/  IMAD.WIDE R6, R19, 0x4, R4 ;  /* 0x0000000413067825 */ /* 0x000fc600078e0204 */
[----:B------:R1:W4:Y:S01]  /*0280*/  LDG.E.CONSTANT R27, desc[UR12][R4.64] ;  /* 0x0000000c041b7981 */ /* 0x000322000c1e9900 */
[----:B------:R-:W-:-:S03]  /*0290*/  IMAD.WIDE R8, R19, 0x4, R6 ;  /* 0x0000000413087825 */ /* 0x000fc600078e0206 */
[----:B------:R-:W4:Y:S01]  /*02a0*/  LDG.E.CONSTANT R6, desc[UR12][R6.64] ;  /* 0x0000000c06067981 */ /* 0x000f22000c1e9900 */
[----:B0-----:R-:W-:-:S03]  /*02b0*/  IMAD.WIDE R14, R19, 0x4, R8 ;  /* 0x00000004130e7825 */ /* 0x001fc600078e0208 */
[----:B------:R-:W4:Y:S04]  /*02c0*/  LDG.E.CONSTANT R29, desc[UR12][R8.64] ;  /* 0x0000000c081d7981 */ /* 0x000f28000c1e9900 */
[----:B------:R-:W4:Y:S04]  /*02d0*/  LDG.E.CONSTANT R13, desc[UR12][R14.64] ;  /* 0x0000000c0e0d7981 */ /* 0x000f28000c1e9900 */
[----:B------:R-:W4:Y:S04]  /*02e0*/  LDG.E.CONSTANT R7, desc[UR12][R2.64+0xc] ;  /* 0x00000c0c02077981 */ /* 0x000f28000c1e9900 */
[----:B------:R-:W4:Y:S04]  /*02f0*/  LDG.E.CONSTANT R8, desc[UR12][R2.64+0x10] ;  /* 0x0000100c02087981 */ /* 0x000f28000c1e9900 */
[----:B------:R-:W4:Y:S01]  /*0300*/  LDG.E.CONSTANT R9, desc[UR12][R2.64+0x18] ;  /* 0x0000180c02097981 */ /* 0x000f22000c1e9900 */
[----:B--2--5:R-:W-:Y:S01]  /*0310*/  FFMA R17, R24, R25, R17 ;  /* 0x0000001918117223 */ /* 0x024fe20000000011 */
[----:B------:R-:W-:-:S02]  /*0320*/  IMAD.WIDE R24, R19, 0x4, R14 ;  /* 0x0000000413187825 */ /* 0x000fc400078e020e */
[----:B------:R-:W2:Y:S02]  /*0330*/  LDG.E.CONSTANT R14, desc[UR12][R2.64+0x14] ;  /* 0x0000140c020e7981 */ /* 0x000ea4000c1e9900 */
[----:B-1----:R-:W-:Y:S02]  /*0340*/  IMAD.WIDE R4, R19, 0x4, R24 ;  /* 0x0000000413047825 */ /* 0x002fe400078e0218 */
[----:B------:R0:W2:Y:S04]  /*0350*/  LDG.E.CONSTANT R15, desc[UR12][R2.64+0x1c] ;  /* 0x00001c0c020f7981 */ /* 0x0000a8000c1e9900 */
[----:B------:R-:W2:Y:S04]  /*0360*/  LDG.E.CONSTANT R4, desc[UR12][R4.64] ;  /* 0x0000000c04047981 */ /* 0x000ea8000c1e9900 */
[----:B------:R-:W0:Y:S01]  /*0370*/  LDG.E.CONSTANT R2, desc[UR12][R24.64] ;  /* 0x0000000c18027981 */ /* 0x000e22000c1e9900 */
[----:B---3--:R-:W-:Y:S01]  /*0380*/  FFMA R17, R23, R12, R17 ;  /* 0x0000000c17117223 */ /* 0x008fe20000000011 */
[----:B------:R-:W-:-:S03]  /*0390*/  IADD3 R22, PT, PT, R22, 0x8, RZ ;  /* 0x0000000816167810 */ /* 0x000fc60007ffe0ff */
[----:B----4-:R-:W-:Y:S01]  /*03a0*/  FFMA R28, R28, R27, R17 ;  /* 0x0000001b1c1c7223 */ /* 0x010fe20000000011 */
[----:B------:R-:W-:-:S03]  /*03b0*/  ISETP.NE.AND P0, PT, R22, RZ, PT ;  /* 0x000000ff1600720c */ /* 0x000fc60003f05270 */
[----:B------:R-:W-:-:S04]  /*03c0*/  FFMA R7, R7, R6, R28 ;  /* 0x0000000607077223 */ /* 0x000fc8000000001c */
[----:B------:R-:W-:Y:S01]  /*03d0*/  FFMA R7, R8, R29, R7 ;  /* 0x0000001d08077223 */ /* 0x000fe20000000007 */
[----:B------:R-:W-:Y:S02]  /*03e0*/  IADD3 R20, PT, PT, R20, 0x8, RZ ;  /* 0x0000000814147810 */ /* 0x000fe40007ffe0ff */
[----:B------:R-:W-:Y:S01]  /*03f0*/  LEA R0, R19, R0, 0x3 ;  /* 0x0000000013007211 */ /* 0x000fe200078e18ff */
[----:B--2---:R-:W-:-:S04]  /*0400*/  FFMA R14, R14, R13, R7 ;  /* 0x0000000d0e0e7223 */ /* 0x004fc80000000007 */
[----:B0-----:R-:W-:-:S04]  /*0410*/  FFMA R2, R9, R2, R14 ;  /* 0x0000000209027223 */ /* 0x001fc8000000000e */
[----:B------:R-:W-:Y:S01]  /*0420*/  FFMA R17, R15, R4, R2 ;  /* 0x000000040f117223 */ /* 0x000fe20000000002 */
[----:B------:R-:W-:Y:S06]  /*0430*/  @P0 BRA `(.L_x_43) ;  /* 0xfffffffc00600947 */ /* 0x000fec000383ffff */
.L_x_42:
[----:B------:R-:W-:Y:S05]  /*0440*/  @!P1 BRA `(.L_x_41) ;  /* 0x0000000000d49947 */ /* 0x000fea0003800000 */
[----:B------:R-:W-:Y:S02]  /*0450*/  ISETP.GE.U32.AND P0, PT, R26, 0x4, PT ;  /* 0x000000041a00780c */ /* 0x000fe40003f06070 */
[----:B------:R-:W-:-:S04]  /*0460*/  LOP3.LUT R14, R16, 0x3, RZ, 0xc0, !PT ;  /* 0x00000003100e7812 */ /* 0x000fc800078ec0ff */
[----:B------:R-:W-:-:S07]  /*0470*/  ISETP.NE.AND P1, PT, R14, RZ, PT ;  /* 0x000000ff0e00720c */ /* 0x000fce0003f25270 */
[----:B------:R-:W-:Y:S06]  /*0480*/  @!P0 BRA `(.L_x_44) ;  /* 0x0000000000588947 */ /* 0x000fec0003800000 */
[----:B------:R-:W0:Y:S01]  /*0490*/  LDC.64 R8, c[0x0][0x3a0] ;  /* 0x0000e800ff087b82 */ /* 0x000e220000000a00 */
[----:B------:R-:W-:Y:S01]  /*04a0*/  IMAD R7, R18, R19, R11 ;  /* 0x0000001312077224 */ /* 0x000fe200078e020b */
[----:B------:R-:W-:-:S06]  /*04b0*/  IADD3 R5, PT, PT, R21, R18, RZ ;  /* 0x0000001215057210 */ /* 0x000fcc0007ffe0ff */
[----:B------:R-:W1:Y:S01]  /*04c0*/  LDC.64 R2, c[0x0][0x380] ;  /* 0x0000e000ff027b82 */ /* 0x000e620000000a00 */
[----:B0-----:R-:W-:-:S04]  /*04d0*/  IMAD.WIDE R8, R7, 0x4, R8 ;  /* 0x0000000407087825 */ /* 0x001fc800078e0208 */
[----:B------:R-:W-:Y:S02]  /*04e0*/  IMAD.WIDE R12, R19, 0x4, R8 ;  /* 0x00000004130c7825 */ /* 0x000fe400078e0208 */
[----:B------:R-:W2:Y:S02]  /*04f0*/  LDG.E.CONSTANT R8, desc[UR12][R8.64] ;  /* 0x0000000c08087981 */ /* 0x000ea4000c1e9900 */
[----:B-1----:R-:W-:-:S04]  /*0500*/  IMAD.WIDE R2, R5, 0x4, R2 ;  /* 0x0000000405027825 */ /* 0x002fc800078e0202 */
[C---:B------:R-:W-:Y:S01]  /*0510*/  IMAD.WIDE R4, R19.reuse, 0x4, R12 ;  /* 0x0000000413047825 */ /* 0x040fe200078e020c */
[----:B------:R-:W2:Y:S04]  /*0520*/  LDG.E.CONSTANT R0, desc[UR12][R2.64] ;  /* 0x0000000c02007981 */ /* 0x000ea8000c1e9900 */
[----:B------:R-:W3:Y:S01]  /*0530*/  LDG.E.CONSTANT R12, desc[UR12][R12.64] ;  /* 0x0000000c0c0c7981 */ /* 0x000ee2000c1e9900 */
[----:B------:R-:W-:-:S03]  /*0540*/  IMAD.WIDE R6, R19, 0x4, R4 ;  /* 0x0000000413067825 */ /* 0x000fc600078e0204 */
[----:B------:R-:W3:Y:S04]  /*0550*/  LDG.E.CONSTANT R15, desc[UR12][R2.64+0x4] ;  /* 0x0000040c020f7981 */ /* 0x000ee8000c1e9900 */
[----:B------:R-:W4:Y:S04]  /*0560*/  LDG.E.CONSTANT R20, desc[UR12][R4.64] ;  /* 0x0000000c04147981 */ /* 0x000f28000c1e9900 */
[----:B------:R-:W4:Y:S04]  /*0570*/  LDG.E.CONSTANT R23, desc[UR12][R2.64+0x8] ;  /* 0x0000080c02177981 */ /* 0x000f28000c1e9900 */
[----:B------:R-:W4:Y:S04]  /*0580*/  LDG.E.CONSTANT R25, desc[UR12][R2.64+0xc] ;  /* 0x00000c0c02197981 */ /* 0x000f28000c1e9900 */
[----:B------:R-:W4:Y:S01]  /*0590*/  LDG.E.CONSTANT R6, desc[UR12][R6.64] ;  /* 0x0000000c06067981 */ /* 0x000f22000c1e9900 */
[----:B------:R-:W-:Y:S01]  /*05a0*/  IADD3 R18, PT, PT, R18, 0x4, RZ ;  /* 0x0000000412127810 */ /* 0x000fe20007ffe0ff */
[----:B--2--5:R-:W-:-:S04]  /*05b0*/  FFMA R0, R0, R8, R17 ;  /* 0x0000000800007223 */ /* 0x024fc80000000011 */
[----:B---3--:R-:W-:-:S04]  /*05c0*/  FFMA R0, R15, R12, R0 ;  /* 0x0000000c0f007223 */ /* 0x008fc80000000000 */
[----:B----4-:R-:W-:-:S04]  /*05d0*/  FFMA R0, R23, R20, R0 ;  /* 0x0000001417007223 */ /* 0x010fc80000000000 */
[----:B------:R-:W-:-:S07]  /*05e0*/  FFMA R17, R25, R6, R0 ;  /* 0x0000000619117223 */ /* 0x000fce0000000000 */
.L_x_44:
[----:B------:R-:W-:Y:S05]  /*05f0*/  @!P1 BRA `(.L_x_41) ;  /* 0x0000000000689947 */ /* 0x000fea0003800000 */
[----:B------:R-:W-:Y:S02]  /*0600*/  ISETP.NE.AND P0, PT, R14, 0x1, PT ;  /* 0x000000010e00780c */ /* 0x000fe40003f05270 */
[----:B------:R-:W-:-:S04]  /*0610*/  LOP3.LUT R16, R16, 0x1, RZ, 0xc0, !PT ;  /* 0x0000000110107812 */ /* 0x000fc800078ec0ff */
[----:B------:R-:W-:-:S07]  /*0620*/  ISETP.NE.U32.AND P1, PT, R16, 0x1, PT ;  /* 0x000000011000780c */ /* 0x000fce0003f25070 */
[----:B------:R-:W0:Y:S01]  /*0630*/  @P0 LDC.64 R8, c[0x0][0x3a0] ;  /* 0x0000e800ff080b82 */ /* 0x000e220000000a00 */
[C---:B------:R-:W-:Y:S01]  /*0640*/  @P0 IMAD R15, R18.reuse, R19, R11 ;  /* 0x00000013120f0224 */ /* 0x040fe200078e020b */
[----:B------:R-:W-:Y:S02]  /*0650*/  @P0 IADD3 R13, PT, PT, R21, R18, RZ ;  /* 0x00000012150d0210 */ /* 0x000fe40007ffe0ff */
[----:B------:R-:W-:-:S04]  /*0660*/  @P0 IADD3 R18, PT, PT, R18, 0x2, RZ ;  /* 0x0000000212120810 */ /* 0x000fc80007ffe0ff */
[----:B------:R-:W1:Y:S01]  /*0670*/  @P0 LDC.64 R6, c[0x0][0x380] ;  /* 0x0000e000ff060b82 */ /* 0x000e620000000a00 */
[----:B------:R-:W-:-:S07]  /*0680*/  @!P1 IADD3 R21, PT, PT, R21, R18, RZ ;  /* 0x0000001215159210 */ /* 0x000fce0007ffe0ff */
[----:B------:R-:W2:Y:S08]  /*0690*/  @!P1 LDC.64 R4, c[0x0][0x380] ;  /* 0x0000e000ff049b82 */ /* 0x000eb00000000a00 */
[----:B------:R-:W3:Y:S01]  /*06a0*/  @!P1 LDC.64 R2, c[0x0][0x3a0] ;  /* 0x0000e800ff029b82 */ /* 0x000ee20000000a00 */
[----:B0-----:R-:W-:-:S04]  /*06b0*/  @P0 IMAD.WIDE R8, R15, 0x4, R8 ;  /* 0x000000040f080825 */ /* 0x001fc800078e0208 */
[----:B------:R-:W-:Y:S01]  /*06c0*/  @!P1 IMAD R15, R18, R19, R11 ;  /* 0x00000013120f9224 */ /* 0x000fe200078e020b */
[----:B------:R-:W4:Y:S01]  /*06d0*/  @P0 LDG.E.CONSTANT R14, desc[UR12][R8.64] ;  /* 0x0000000c080e0981 */ /* 0x000f22000c1e9900 */
[----:B-1----:R-:W-:-:S04]  /*06e0*/  @P0 IMAD.WIDE R6, R13, 0x4, R6 ;  /* 0x000000040d060825 */ /* 0x002fc800078e0206 */
[----:B------:R-:W-:Y:S01]  /*06f0*/  @P0 IMAD.WIDE R12, R19, 0x4, R8 ;  /* 0x00000004130c0825 */ /* 0x000fe200078e0208 */
[----:B------:R-:W4:Y:S03]  /*0700*/  @P0 LDG.E.CONSTANT R0, desc[UR12][R6.64] ;  /* 0x0000000c06000981 */ /* 0x000f26000c1e9900 */
[----:B--2---:R-:W-:Y:S01]  /*0710*/  @!P1 IMAD.WIDE R4, R21, 0x4, R4 ;  /* 0x0000000415049825 */ /* 0x004fe200078e0204 */
[----:B------:R-:W2:Y:S04]  /*0720*/  @P0 LDG.E.CONSTANT R19, desc[UR12][R6.64+0x4] ;  /* 0x0000040c06130981 */ /* 0x000ea8000c1e9900 */
[----:B------:R-:W2:Y:S01]  /*0730*/  @P0 LDG.E.CONSTANT R12, desc[UR12][R12.64] ;  /* 0x0000000c0c0c0981 */ /* 0x000ea2000c1e9900 */
[----:B---3--:R-:W-:-:S03]  /*0740*/  @!P1 IMAD.WIDE R2, R15, 0x4, R2 ;  /* 0x000000040f029825 */ /* 0x008fc600078e0202 */
[----:B------:R-:W3:Y:S04]  /*0750*/  @!P1 LDG.E.CONSTANT R4, desc[UR12][R4.64] ;  /* 0x0000000c04049981 */ /* 0x000ee8000c1e9900 */
[----:B------:R-:W3:Y:S01]  /*0760*/  @!P1 LDG.E.CONSTANT R2, desc[UR12][R2.64] ;  /* 0x0000000c02029981 */ /* 0x000ee2000c1e9900 */
[----:B----45:R-:W-:-:S04]  /*0770*/  @P0 FFMA R0, R0, R14, R17 ;  /* 0x0000000e00000223 */ /* 0x030fc80000000011 */
[----:B--2---:R-:W-:-:S04]  /*0780*/  @P0 FFMA R17, R19, R12, R0 ;  /* 0x0000000c13110223 */ /* 0x004fc80000000000 */
[----:B---3--:R-:W-:-:S07]  /*0790*/  @!P1 FFMA R17, R4, R2, R17 ;  /* 0x0000000204119223 */ /* 0x008fce0000000011 */
.L_x_41:
[----:B------:R-:W0:Y:S01]  /*07a0*/  LDC R4, c[0x0][0x3c4] ;  /* 0x0000f100ff047b82 */ /* 0x000e220000000800 */
[----:B------:R-:W-:Y:S01]  /*07b0*/  BSSY.RECONVERGENT B0, `(.L_x_45) ;  /* 0x000000f000007945 */ /* 0x000fe20003800200 */
[----:B0-----:R-:W0:Y:S08]  /*07c0*/  MUFU.RCP R0, R4 ;  /* 0x0000000400007308 */ /* 0x001e300000001000 */
[----:B-----5:R-:W1:Y:S01]  /*07d0*/  FCHK P0, R17, R4 ;  /* 0x0000000411007302 */ /* 0x020e620000000000 */
[----:B0-----:R-:W-:-:S04]  /*07e0*/  FFMA R3, R0, -R4, 1 ;  /* 0x3f80000000037423 */ /* 0x001fc80000000804 */
[----:B------:R-:W-:-:S04]  /*07f0*/  FFMA R0, R0, R3, R0 ;  /* 0x0000000300007223 */ /* 0x000fc80000000000 */
[----:B------:R-:W-:-:S04]  /*0800*/  FFMA R2, R0, R17, RZ ;  /* 0x0000001100027223 */ /* 0x000fc800000000ff */
[----:B------:R-:W-:-:S04]  /*0810*/  FFMA R3, R2, -R4, R17 ;  /* 0x8000000402037223 */ /* 0x000fc80000000011 */
[----:B------:R-:W-:Y:S01]  /*0820*/  FFMA R12, R0, R3, R2 ;  /* 0x00000003000c7223 */ /* 0x000fe20000000002 */
[----:B-1----:R-:W-:Y:S06]  /*0830*/  @!P0 BRA `(.L_x_46) ;  /* 0x0000000000188947 */ /* 0x002fec0003800000 */
[----:B------:R-:W0:Y:S01]  /*0840*/  LDCU UR5, c[0x0][0x3c4] ;  /* 0x00007880ff0577ac */ /* 0x000e220008000800 */
[----:B------:R-:W-:Y:S02]  /*0850*/  MOV R0, R17 ;  /* 0x0000001100007202 */ /* 0x000fe40000000f00 */
[----:B------:R-:W-:Y:S02]  /*0860*/  MOV R2, 0x890 ;  /* 0x0000089000027802 */ /* 0x000fe40000000f00 */
[----:B0-----:R-:W-:-:S07]  /*0870*/  MOV R3, UR5 ;  /* 0x0000000500037c02 */ /* 0x001fce0008000f00 */
[----:B------:R-:W-:Y:S05]  /*0880*/  CALL.REL.NOINC `($__internal_1_$__cuda_sm3x_div_rn_noftz_f32_slowpath) ;  /* 0x0000001400707944 */ /* 0x000fea0003c00000 */
[----:B------:R-:W-:-:S07]  /*0890*/  MOV R12, R0 ;  /* 0x00000000000c7202 */ /* 0x000fce0000000f00 */
.L_x_46:
[----:B------:R-:W-:Y:S05]  /*08a0*/  BSYNC.RECONVERGENT B0 ;  /* 0x0000000000007941 */ /* 0x000fea0003800200 */
.L_x_45:
[----:B------:R-:W0:Y:S01]  /*08b0*/  LDC R3, c[0x0][0x3b4] ;  /* 0x0000ed00ff037b82 */ /* 0x000e220000000800 */
[----:B------:R-:W1:Y:S07]  /*08c0*/  LDCU UR15, c[0x0][0x3bc] ;  /* 0x00007780ff0f77ac */ /* 0x000e6e0008000800 */
[----:B------:R-:W2:Y:S01]  /*08d0*/  LDC.64 R6, c[0x0][0x388] ;  /* 0x0000e200ff067b82 */ /* 0x000ea20000000a00 */
[----:B0-----:R-:W-:Y:S01]  /*08e0*/  IMAD R5, R3, UR4, R10 ;  /* 0x0000000403057c24 */ /* 0x001fe2000f8e020a */
[----:B------:R-:W0:Y:S06]  /*08f0*/  LDCU UR4, c[0x0][0x3c0] ;  /* 0x00007800ff0477ac */ /* 0x000e2c0008000800 */
[----:B------:R-:W3:Y:S01]  /*0900*/  LDC.64 R2, c[0x0][0x390] ;  /* 0x0000e400ff027b82 */ /* 0x000ee20000000a00 */
[----:B--2---:R-:W-:-:S06]  /*0910*/  IMAD.WIDE.U32 R6, R5, 0x4, R6 ;  /* 0x0000000405067825 */ /* 0x004fcc00078e0006 */
[----:B------:R-:W0:Y:S01]  /*0920*/  LDG.E.CONSTANT R7, desc[UR12][R6.64] ;  /* 0x0000000c06077981 */ /* 0x000e22000c1e9900 */
[----:B------:R-:W-:Y:S02]  /*0930*/  HFMA2 R4, -RZ, RZ, 1.75, 0 ;  /* 0x3f000000ff047431 */ /* 0x000fe400000001ff */
[----:B-1----:R-:W-:Y:S01]  /*0940*/  IMAD R0, R5, UR15, RZ ;  /* 0x0000000f05007c24 */ /* 0x002fe2000f8e02ff */
[----:B------:R-:W-:Y:S04]  /*0950*/  BSSY.RECONVERGENT B0, `(.L_x_47) ;  /* 0x000012f000007945 */ /* 0x000fe80003800200 */
[----:B------:R-:W-:-:S05]  /*0960*/  IADD3 R5, PT, PT, R0, R11, RZ ;  /* 0x0000000b00057210 */ /* 0x000fca0007ffe0ff */
[----:B---3--:R-:W-:Y:S01]  /*0970*/  IMAD.WIDE.U32 R8, R5, 0x4, R2 ;  /* 0x0000000405087825 */ /* 0x008fe200078e0002 */
[----:B0-----:R-:W-:-:S03]  /*0980*/  FSETP.GT.AND P0, PT, R7, UR4, PT ;  /* 0x0000000407007c0b */ /* 0x001fc6000bf04000 */
[----:B------:R-:W-:-:S10]  /*0990*/  FADD R13, R7, 1 ;  /* 0x3f800000070d7421 */ /* 0x000fd40000000000 */
[----:B------:R-:W-:Y:S01]  /*09a0*/  @!P0 FFMA R13, R7, R4, 0.5 ;  /* 0x3f000000070d8423 */ /* 0x000fe20000000004 */
[----:B------:R-:W-:-:S03]  /*09b0*/  ISETP.NE.AND P0, PT, R11, RZ, PT ;  /* 0x000000ff0b00720c */ /* 0x000fc60003f05270 */
[----:B------:R-:W-:-:S05]  /*09c0*/  FMUL R7, R13, R12 ;  /* 0x0000000c0d077220 */ /* 0x000fca0000400000 */
[----:B------:R0:W-:Y:S01]  /*09d0*/  STG.E desc[UR12][R8.64], R7 ;  /* 0x0000000708007986 */ /* 0x0001e2000c10190c */
[----:B------:R-:W-:Y:S06]  /*09e0*/  BAR.SYNC.DEFER_BLOCKING 0x0 ;  /* 0x0000000000007b1d */ /* 0x000fec0000010000 */
[----:B------:R-:W-:Y:S05]  /*09f0*/  @P0 BRA `(.L_x_48) ;  /* 0x0000001000900947 */ /* 0x000fea0003800000 */
[----:B------:R-:W-:Y:S01]  /*0a00*/  UIADD3 UR8, UPT, UPT, UR15, -0x1, URZ ;  /* 0xffffffff0f087890 */ /* 0x000fe2000fffe0ff */
[----:B------:R-:W-:Y:S01]  /*0a10*/  MOV R6, 0xff800000 ;  /* 0xff80000000067802 */ /* 0x000fe20000000f00 */
[----:B------:R-:W-:Y:S01]  /*0a20*/  ULOP3.LUT UR9, UR15, 0xf, URZ, 0xc0, !UPT ;  /* 0x0000000f0f097892 */ /* 0x000fe2000f8ec0ff */
[----:B------:R-:W-:Y:S01]  /*0a30*/  MOV R11, RZ ;  /* 0x000000ff000b7202 */ /* 0x000fe20000000f00 */
[----:B------:R-:W-:Y:S02]  /*0a40*/  UISETP.GE.U32.AND UP1, UPT, UR8, 0xf, UPT ;  /* 0x0000000f0800788c */ /* 0x000fe4000bf26070 */
[----:B------:R-:W-:Y:S01]  /*0a50*/  UISETP.NE.AND UP0, UPT, UR9, URZ, UPT ;  /* 0x000000ff0900728c */ /* 0x000fe2000bf05270 */
[----:B------:R-:W1:Y:S06]  /*0a60*/  LDCU.64 UR6, c[0x0][0x390] ;  /* 0x00007200ff0677ac */ /* 0x000e6c0008000a00 */
[----:B------:R-:W-:Y:S05]  /*0a70*/  BRA.U !UP1, `(.L_x_49) ;  /* 0x0000000109a87547 */ /* 0x000fea000b800000 */
[----:B------:R-:W-:Y:S01]  /*0a80*/  ULOP3.LUT UR10, UR15, 0x7ffffff0, URZ, 0xc0, !UPT ;  /* 0x7ffffff00f0a7892 */ /* 0x000fe2000f8ec0ff */
[----:B------:R-:W-:Y:S01]  /*0a90*/  MOV R6, 0xff800000 ;  /* 0xff80000000067802 */ /* 0x000fe20000000f00 */
[----:B------:R-:W-:Y:S01]  /*0aa0*/  UMOV UR4, 0x20 ;  /* 0x0000002000047882 */ /* 0x000fe20000000000 */
[----:B------:R-:W-:Y:S01]  /*0ab0*/  UMOV UR5, 0x0 ;  /* 0x0000000000057882 */ /* 0x000fe20000000000 */
[----:B------:R-:W-:Y:S01]  /*0ac0*/  MOV R10, R0 ;  /* 0x00000000000a7202 */ /* 0x000fe20000000f00 */
[----:B-1----:R-:W-:Y:S01]  /*0ad0*/  UIMAD.WIDE.U32 UR4, UR6, 0x1, UR4 ;  /* 0x00000001060478a5 */ /* 0x002fe2000f8e0004 */
[----:B------:R-:W-:Y:S01]  /*0ae0*/  MOV R11, UR10 ;  /* 0x0000000a000b7c02 */ /* 0x000fe20008000f00 */
[----:B------:R-:W-:Y:S02]  /*0af0*/  UIADD3 UR11, UPT, UPT, -UR10, URZ, URZ ;  /* 0x000000ff0a0b7290 */ /* 0x000fe4000fffe1ff */
[----:B------:R-:W-:-:S12]  /*0b00*/  UIADD3 UR14, UPT, UPT, UR5, UR7, URZ ;  /* 0x00000007050e7290 */ /* 0x000fd8000fffe0ff */
.L_x_50:
[----:B------:R-:W-:Y:S02]  /*0b10*/  MOV R12, UR4 ;  /* 0x00000004000c7c02 */ /* 0x000fe40008000f00 */
[----:B0-----:R-:W-:Y:S02]  /*0b20*/  MOV R9, UR14 ;  /* 0x0000000e00097c02 */ /* 0x001fe40008000f00 */
[----:B------:R-:W-:Y:S02]  /*0b30*/  MOV R8, R12 ;  /* 0x0000000c00087202 */ /* 0x000fe40000000f00 */
[----:B------:R-:W-:-:S03]  /*0b40*/  MOV R13, UR5 ;  /* 0x00000005000d7c02 */ /* 0x000fc60008000f00 */
[----:B------:R-:W-:-:S05]  /*0b50*/  IMAD.WIDE R8, R10, 0x4, R8 ;  /* 0x000000040a087825 */ /* 0x000fca00078e0208 */
[----:B------:R-:W2:Y:S04]  /*0b60*/  LDG.E R23, desc[UR12][R8.64+-0x20] ;  /* 0xffffe00c08177981 */ /* 0x000ea8000c1e1900 */
[----:B------:R-:W2:Y:S04]  /*0b70*/  LDG.E R22, desc[UR12][R8.64+-0x1c] ;  /* 0xffffe40c08167981 */ /* 0x000ea8000c1e1900 */
[----:B------:R-:W3:Y:S04]  /*0b80*/  LDG.E R25, desc[UR12][R8.64+-0x18] ;  /* 0xffffe80c08197981 */ /* 0x000ee8000c1e1900 */
[----:B------:R-:W3:Y:S04]  /*0b90*/  LDG.E R24, desc[UR12][R8.64+-0x14] ;  /* 0xffffec0c08187981 */ /* 0x000ee8000c1e1900 */
[----:B------:R-:W4:Y:S04]  /*0ba0*/  LDG.E R27, desc[UR12][R8.64+-0x10] ;  /* 0xfffff00c081b7981 */ /* 0x000f28000c1e1900 */
[----:B------:R-:W4:Y:S04]  /*0bb0*/  LDG.E R26, desc[UR12][R8.64+-0xc] ;  /* 0xfffff40c081a7981 */ /* 0x000f28000c1e1900 */
[----:B------:R-:W5:Y:S04]  /*0bc0*/  LDG.E R19, desc[UR12][R8.64+-0x8] ;  /* 0xfffff80c08137981 */ /* 0x000f68000c1e1900 */
        /* <DEDUP_REMOVED lines=8> */
[----:B------:R-:W5:Y:S01]  /*0c50*/  LDG.E R21, desc[UR12][R8.64+0x1c] ;  /* 0x00001c0c08157981 */ /* 0x000f62000c1e1900 */
[----:B------:R-:W-:Y:S01]  /*0c60*/  UIADD3 UR11, UPT, UPT, UR11, 0x10, URZ ;  /* 0x000000100b0b7890 */ /* 0x000fe2000fffe0ff */
[----:B------:R-:W-:-:S03]  /*0c70*/  IADD3 R10, PT, PT, R10, 0x10, RZ ;  /* 0x000000100a0a7810 */ /* 0x000fc60007ffe0ff */
[----:B------:R-:W-:Y:S01]  /*0c80*/  UISETP.NE.AND UP1, UPT, UR11, URZ, UPT ;  /* 0x000000ff0b00728c */ /* 0x000fe2000bf25270 */
[----:B--2---:R-:W-:-:S04]  /*0c90*/  FMNMX3 R22, R6, R23, R22, !PT ;  /* 0x0000001706167276 */ /* 0x004fc80007800016 */
[----:B---3--:R-:W-:-:S04]  /*0ca0*/  FMNMX3 R22, R22, R25, R24, !PT ;  /* 0x0000001916167276 */ /* 0x008fc80007800018 */
[----:B----4-:R-:W-:-:S04]  /*0cb0*/  FMNMX3 R22, R22, R27, R26, !PT ;  /* 0x0000001b16167276 */ /* 0x010fc8000780001a */
[----:B-----5:R-:W-:-:S04]  /*0cc0*/  FMNMX3 R19, R22, R19, R20, !PT ;  /* 0x0000001316137276 */ /* 0x020fc80007800014 */
[----:B------:R-:W-:-:S04]  /*0cd0*/  FMNMX3 R17, R19, R18, R17, !PT ;  /* 0x0000001213117276 */ /* 0x000fc80007800011 */
[----:B------:R-:W-:-:S04]  /*0ce0*/  FMNMX3 R15, R17, R16, R15, !PT ;  /* 0x00000010110f7276 */ /* 0x000fc8000780000f */
[----:B------:R-:W-:-:S04]  /*0cf0*/  FMNMX3 R13, R15, R14, R13, !PT ;  /* 0x0000000e0f0d7276 */ /* 0x000fc8000780000d */
[----:B------:R-:W-:Y:S01]  /*0d00*/  FMNMX3 R6, R13, R12, R21, !PT ;  /* 0x0000000c0d067276 */ /* 0x000fe20007800015 */
[----:B------:R-:W-:Y:S06]  /*0d10*/  BRA.U UP1, `(.L_x_50) ;  /* 0xfffffffd017c7547 */ /* 0x000fec000b83ffff */
.L_x_49:
[----:B------:R-:W-:Y:S05]  /*0d20*/  BRA.U !UP0, `(.L_x_51) ;  /* 0x0000000108ac7547 */ /* 0x000fea000b800000 */
[----:B------:R-:W-:Y:S02]  /*0d30*/  UISETP.GE.U32.AND UP0, UPT, UR9, 0x8, UPT ;  /* 0x000000080900788c */ /* 0x000fe4000bf06070 */
[----:B------:R-:W-:-:S04]  /*0d40*/  ULOP3.LUT UR5, UR15, 0x7, URZ, 0xc0, !UPT ;  /* 0x000000070f057892 */ /* 0x000fc8000f8ec0ff */
[----:B------:R-:W-:-:S03]  /*0d50*/  UISETP.NE.AND UP1, UPT, UR5, URZ, UPT ;  /* 0x000000ff0500728c */ /* 0x000fc6000bf25270 */
[----:B------:R-:W-:Y:S08]  /*0d60*/  BRA.U !UP0, `(.L_x_52) ;  /* 0x00000001083c7547 */ /* 0x000ff0000b800000 */
[----:B0-----:R-:W-:-:S05]  /*0d70*/  IADD3 R9, PT, PT, R0, R11, RZ ;  /* 0x0000000b00097210 */ /* 0x001fca0007ffe0ff */
        /* <DEDUP_REMOVED lines=8> */
[----:B------:R-:W5:Y:S01]  /*0e00*/  LDG.E R16, desc[UR12][R8.64+0x1c] ;  /* 0x00001c0c08107981 */ /* 0x000f62000c1e1900 */
[----:B------:R-:W-:-:S02]  /*0e10*/  IADD3 R11, PT, PT, R11, 0x8, RZ ;  /* 0x000000080b0b7810 */ /* 0x000fc40007ffe0ff */
[----:B--2---:R-:W-:-:S04]  /*0e20*/  FMNMX3 R10, R6, R13, R10, !PT ;  /* 0x0000000d060a7276 */ /* 0x004fc8000780000a */
[----:B---3--:R-:W-:-:S04]  /*0e30*/  FMNMX3 R10, R10, R15, R12, !PT ;  /* 0x0000000f0a0a7276 */ /* 0x008fc8000780000c */
[----:B----4-:R-:W-:-:S04]  /*0e40*/  FMNMX3 R10, R10, R17, R14, !PT ;  /* 0x000000110a0a7276 */ /* 0x010fc8000780000e */
[----:B-----5:R-:W-:-:S07]  /*0e50*/  FMNMX3 R6, R10, R19, R16, !PT ;  /* 0x000000130a067276 */ /* 0x020fce0007800010 */
.L_x_52:
        /* <DEDUP_REMOVED lines=10> */
[----:B------:R-:W3:Y:S01]  /*0f00*/  LDG.E R12, desc[UR12][R8.64+0xc] ;  /* 0x00000c0c080c7981 */ /* 0x000ee2000c1e1900 */
[----:B------:R-:W-:-:S02]  /*0f10*/  IADD3 R11, PT, PT, R11, 0x4, RZ ;  /* 0x000000040b0b7810 */ /* 0x000fc40007ffe0ff */
[----:B--2---:R-:W-:-:S04]  /*0f20*/  FMNMX3 R6, R6, R13, R10, !PT ;  /* 0x0000000d06067276 */ /* 0x004fc8000780000a */
[----:B---3--:R-:W-:-:S07]  /*0f30*/  FMNMX3 R6, R6, R15, R12, !PT ;  /* 0x0000000f06067276 */ /* 0x008fce000780000c */
.L_x_53:
[----:B------:R-:W-:Y:S05]  /*0f40*/  BRA.U !UP1, `(.L_x_51) ;  /* 0x0000000109247547 */ /* 0x000fea000b800000 */
[----:B------:R-:W-:Y:S01]  /*0f50*/  IADD3 R11, PT, PT, R0, R11, RZ ;  /* 0x0000000b000b7210 */ /* 0x000fe20007ffe0ff */
[----:B------:R-:W-:-:S12]  /*0f60*/  UIADD3 UR4, UPT, UPT, -UR4, URZ, URZ ;  /* 0x000000ff04047290 */ /* 0x000fd8000fffe1ff */
.L_x_54:
[----:B0-----:R-:W-:-:S06]  /*0f70*/  IMAD.WIDE R8, R11, 0x4, R2 ;  /* 0x000000040b087825 */ /* 0x001fcc00078e0202 */
[----:B------:R-:W2:Y:S01]  /*0f80*/  LDG.E R9, desc[UR12][R8.64] ;  /* 0x0000000c08097981 */ /* 0x000ea2000c1e1900 */
[----:B------:R-:W-:Y:S01]  /*0f90*/  UIADD3 UR4, UPT, UPT, UR4, 0x1, URZ ;  /* 0x0000000104047890 */ /* 0x000fe2000fffe0ff */
[----:B------:R-:W-:-:S03]  /*0fa0*/  IADD3 R11, PT, PT, R11, 0x1, RZ ;  /* 0x000000010b0b7810 */ /* 0x000fc60007ffe0ff */
[----:B------:R-:W-:Y:S01]  /*0fb0*/  UISETP.NE.AND UP0, UPT, UR4, URZ, UPT ;  /* 0x000000ff0400728c */ /* 0x000fe2000bf05270 */
[----:B--2---:R-:W-:-:S08]  /*0fc0*/  FMNMX R6, R9, R6, !PT ;  /* 0x0000000609067209 */ /* 0x004fd00007800000 */
[----:B------:R-:W-:Y:S05]  /*0fd0*/  BRA.U UP0, `(.L_x_54) ;  /* 0xfffffffd00e47547 */ /* 0x000fea000b83ffff */
.L_x_51:
[----:B------:R-:W2:Y:S01]  /*0fe0*/  S2UR UR5, SR_CgaCtaId ;  /* 0x00000000000579c3 */ /* 0x000ea20000008800 */
[----:B------:R-:W-:Y:S01]  /*0ff0*/  UMOV UR4, 0x400 ;  /* 0x0000040000047882 */ /* 0x000fe20000000000 */
[----:B------:R-:W-:Y:S01]  /*1000*/  UISETP.GE.U32.AND UP1, UPT, UR8, 0x7, UPT ;  /* 0x000000070800788c */ /* 0x000fe2000bf26070 */
[----:B------:R-:W-:Y:S01]  /*1010*/  HFMA2 R13, -RZ, RZ, 0, 0 ;  /* 0x00000000ff0d7431 */ /* 0x000fe200000001ff */
[----:B------:R-:W-:Y:S01]  /*1020*/  ULOP3.LUT UR9, UR15, 0x7, URZ, 0xc0, !UPT ;  /* 0x000000070f097892 */ /* 0x000fe2000f8ec0ff */
[----:B0-----:R-:W-:-:S03]  /*1030*/  MOV R9, RZ ;  /* 0x000000ff00097202 */ /* 0x001fc60000000f00 */
[----:B------:R-:W-:Y:S02]  /*1040*/  UISETP.NE.AND UP0, UPT, UR9, URZ, UPT ;  /* 0x000000ff0900728c */ /* 0x000fe4000bf05270 */
[----:B--2---:R-:W-:-:S09]  /*1050*/  ULEA UR4, UR5, UR4, 0x18 ;  /* 0x0000000405047291 */ /* 0x004fd2000f8ec0ff */
[----:B------:R0:W-:Y:S01]  /*1060*/  STS [UR4], R6 ;  /* 0x00000006ff007988 */ /* 0x0001e20008000804 */
[----:B------:R-:W-:Y:S05]  /*1070*/  BRA.U !UP1, `(.L_x_55) ;  /* 0x00000005097c7547 */ /* 0x000fea000b800000 */
[----:B------:R-:W-:Y:S01]  /*1080*/  ULOP3.LUT UR8, UR15, 0x7ffffff8, URZ, 0xc0, !UPT ;  /* 0x7ffffff80f087892 */ /* 0x000fe2000f8ec0ff */
[----:B------:R-:W-:Y:S01]  /*1090*/  MOV R13, RZ ;  /* 0x000000ff000d7202 */ /* 0x000fe20000000f00 */
[----:B-1----:R-:W-:Y:S01]  /*10a0*/  UIADD3 UR5, UP1, UPT, UR6, 0x10, URZ ;  /* 0x0000001006057890 */ /* 0x002fe2000ff3e0ff */
[----:B------:R-:W-:-:S03]  /*10b0*/  MOV R8, R0 ;  /* 0x0000000000087202 */ /* 0x000fc60000000f00 */
[----:B------:R-:W-:Y:S01]  /*10c0*/  MOV R9, UR8 ;  /* 0x0000000800097c02 */ /* 0x000fe20008000f00 */
[----:B------:R-:W-:Y:S02]  /*10d0*/  UIADD3.X UR6, UPT, UPT, URZ, UR7, URZ, UP1, !UPT ;  /* 0x00000007ff067290 */ /* 0x000fe40008ffe4ff */
[----:B------:R-:W-:-:S12]  /*10e0*/  UIADD3 UR7, UPT, UPT, -UR8, URZ, URZ ;  /* 0x000000ff08077290 */ /* 0x000fd8000fffe1ff */
.L_x_56:
[----:B------:R-:W-:Y:S02]  /*10f0*/  MOV R18, UR5 ;  /* 0x0000000500127c02 */ /* 0x000fe40008000f00 */
[----:B------:R-:W-:-:S03]  /*1100*/  MOV R19, UR6 ;  /* 0x0000000600137c02 */ /* 0x000fc60008000f00 */
[----:B------:R-:W-:-:S05]  /*1110*/  IMAD.WIDE R18, R8, 0x4, R18 ;  /* 0x0000000408127825 */ /* 0x000fca00078e0212 */
[----:B------:R-:W2:Y:S04]  /*1120*/  LDG.E R11, desc[UR12][R18.64+-0x10] ;  /* 0xfffff00c120b7981 */ /* 0x000ea8000c1e1900 */
[----:B------:R-:W3:Y:S04]  /*1130*/  LDG.E R29, desc[UR12][R18.64+-0xc] ;  /* 0xfffff40c121d7981 */ /* 0x000ee8000c1e1900 */
[----:B------:R-:W4:Y:S04]  /*1140*/  LDG.E R16, desc[UR12][R18.64+-0x8] ;  /* 0xfffff80c12107981 */ /* 0x000f28000c1e1900 */
[----:B------:R-:W5:Y:S04]  /*1150*/  LDG.E R25, desc[UR12][R18.64+-0x4] ;  /* 0xfffffc0c12197981 */ /* 0x000f68000c1e1900 */
[----:B------:R-:W5:Y:S04]  /*1160*/  LDG.E R23, desc[UR12][R18.64] ;  /* 0x0000000c12177981 */ /* 0x000f68000c1e1900 */
[----:B------:R-:W5:Y:S04]  /*1170*/  LDG.E R21, desc[UR12][R18.64+0x4] ;  /* 0x0000040c12157981 */ /* 0x000f68000c1e1900 */
[----:B------:R-:W5:Y:S04]  /*1180*/  LDG.E R17, desc[UR12][R18.64+0x8] ;  /* 0x0000080c12117981 */ /* 0x000f68000c1e1900 */
[----:B------:R1:W5:Y:S01]  /*1190*/  LDG.E R15, desc[UR12][R18.64+0xc] ;  /* 0x00000c0c120f7981 */ /* 0x000362000c1e1900 */
[----:B------:R-:W-:Y:S01]  /*11a0*/  HFMA2 R10, -RZ, RZ, 3.7421875, 0 ;  /* 0x437c0000ff0a7431 */ /* 0x000fe200000001ff */
[----:B------:R-:W-:Y:S01]  /*11b0*/  UIADD3 UR7, UPT, UPT, UR7, 0x8, URZ ;  /* 0x0000000807077890 */ /* 0x000fe2000fffe0ff */
[----:B------:R-:W-:-:S03]  /*11c0*/  IADD3 R8, PT, PT, R8, 0x8, RZ ;  /* 0x0000000808087810 */ /* 0x000fc60007ffe0ff */
[----:B------:R-:W-:Y:S01]  /*11d0*/  UISETP.NE.AND UP1, UPT, UR7, URZ, UPT ;  /* 0x000000ff0700728c */ /* 0x000fe2000bf25270 */
[----:B--2---:R-:W-:-:S04]  /*11e0*/  FADD R11, R11, -R6 ;  /* 0x800000060b0b7221 */ /* 0x004fc80000000000 */
[----:B------:R-:W-:Y:S01]  /*11f0*/  FFMA.SAT R27, R11, 0.0057249800302088260651, R4 ;  /* 0x3bbb989d0b1b7823 */ /* 0x000fe20000002004 */
[----:B---3--:R-:W-:-:S03]  /*1200*/  FADD R29, R29, -R6 ;  /* 0x800000061d1d7221 */ /* 0x008fc60000000000 */
[----:B------:R-:W-:Y:S01]  /*1210*/  FFMA.RM R12, R27, R10, 12582913 ;  /* 0x4b4000011b0c7423 */ /* 0x000fe2000000400a */
[----:B----4-:R-:W-:-:S03]  /*1220*/  FADD R27, R16, -R6 ;  /* 0x80000006101b7221 */ /* 0x010fc60000000000 */
[C---:B------:R-:W-:Y:S01]  /*1230*/  FADD R14, R12.reuse, -12583039 ;  /* 0xcb40007f0c0e7421 */ /* 0x040fe20000000000 */
[----:B-1----:R-:W-:Y:S01]  /*1240*/  FFMA.SAT R19, R27, 0.0057249800302088260651, R4 ;  /* 0x3bbb989d1b137823 */ /* 0x002fe20000002004 */
[----:B------:R-:W-:Y:S01]  /*1250*/  SHF.L.U32 R16, R12, 0x17, RZ ;  /* 0x000000170c107819 */ /* 0x000fe200000006ff */
[----:B-----5:R-:W-:Y:S01]  /*1260*/  FADD R25, R25, -R6 ;  /* 0x8000000619197221 */ /* 0x020fe20000000000 */
[----:B------:R-:W-:Y:S01]  /*1270*/  FFMA R14, R11, 1.4426950216293334961, -R14 ;  /* 0x3fb8aa3b0b0e7823 */ /* 0x000fe2000000080e */
[----:B------:R-:W-:-:S03]  /*1280*/  FADD R23, R23, -R6 ;  /* 0x8000000617177221 */ /* 0x000fc60000000000 */
[----:B------:R-:W-:Y:S01]  /*1290*/  FFMA R14, R11, 1.925963033500011079e-08, R14 ;  /* 0x32a570600b0e7823 */ /* 0x000fe2000000000e */
[--C-:B------:R-:W-:Y:S01]  /*12a0*/  FFMA.SAT R11, R29, 0.0057249800302088260651, R4.reuse ;  /* 0x3bbb989d1d0b7823 */ /* 0x100fe20000002004 */
[----:B------:R-:W-:-:S03]  /*12b0*/  FFMA.SAT R22, R23, 0.0057249800302088260651, R4 ;  /* 0x3bbb989d17167823 */ /* 0x000fc60000002004 */
[-C--:B------:R-:W-:Y:S01]  /*12c0*/  FFMA.RM R12, R11, R10.reuse, 12582913 ;  /* 0x4b4000010b0c7423 */ /* 0x080fe2000000400a */
[----:B------:R-:W1:Y:S01]  /*12d0*/  MUFU.EX2 R14, R14 ;  /* 0x0000000e000e7308 */ /* 0x000e620000000800 */
[----:B------:R-:W-:Y:S01]  /*12e0*/  FFMA.RM R11, R19, R10, 12582913 ;  /* 0x4b400001130b7423 */ /* 0x000fe2000000400a */
[----:B------:R-:W-:-:S03]  /*12f0*/  FFMA.SAT R19, R25, 0.0057249800302088260651, R4 ;  /* 0x3bbb989d19137823 */ /* 0x000fc60000002004 */
[----:B------:R-:W-:-:S04]  /*1300*/  FADD R18, R11, -12583039 ;  /* 0xcb40007f0b127421 */ /* 0x000fc80000000000 */
[----:B------:R-:W-:-:S04]  /*1310*/  FFMA R20, R27, 1.4426950216293334961, -R18 ;  /* 0x3fb8aa3b1b147823 */ /* 0x000fc80000000812 */
[----:B------:R-:W-:Y:S01]  /*1320*/  FFMA R20, R27, 1.925963033500011079e-08, R20 ;  /* 0x32a570601b147823 */ /* 0x000fe20000000014 */
[--C-:B------:R-:W-:Y:S01]  /*1330*/  FADD R27, R21, -R6.reuse ;  /* 0x80000006151b7221 */ /* 0x100fe20000000000 */
[----:B------:R-:W-:Y:S01]  /*1340*/  FADD R21, R17, -R6 ;  /* 0x8000000611157221 */ /* 0x000fe20000000000 */
[----:B-1----:R-:W-:Y:S01]  /*1350*/  FFMA R13, R16, R14, R13 ;  /* 0x0000000e100d7223 */ /* 0x002fe2000000000d */
[----:B------:R-:W-:Y:S01]  /*1360*/  FADD R16, R12, -12583039 ;  /* 0xcb40007f0c107421 */ /* 0x000fe20000000000 */
[-C--:B------:R-:W-:Y:S01]  /*1370*/  FFMA.RM R14, R19, R10.reuse, 12582913 ;  /* 0x4b400001130e7423 */ /* 0x080fe2000000400a */
[----:B------:R-:W-:Y:S01]  /*1380*/  FFMA.SAT R19, R27, 0.0057249800302088260651, R4 ;  /* 0x3bbb989d1b137823 */ /* 0x000fe20000002004 */
[----:B------:R-:W-:Y:S01]  /*1390*/  MUFU.EX2 R20, R20 ;  /* 0x0000001400147308 */ /* 0x000fe20000000800 */
[----:B------:R-:W-:Y:S02]  /*13a0*/  FFMA R16, R29, 1.4426950216293334961, -R16 ;  /* 0x3fb8aa3b1d107823 */ /* 0x000fe40000000810 */
[----:B------:R-:W-:-:S02]  /*13b0*/  FFMA.RM R19, R19, R10, 12582913 ;  /* 0x4b40000113137423 */ /* 0x000fc4000000400a */
[----:B------:R-:W-:Y:S01]  /*13c0*/  FFMA R18, R29, 1.925963033500011079e-08, R16 ;  /* 0x32a570601d127823 */ /* 0x000fe20000000010 */
[----:B------:R-:W-:Y:S01]  /*13d0*/  FFMA.RM R16, R22, R10, 12582913 ;  /* 0x4b40000116107423 */ /* 0x000fe2000000400a */
[----:B------:R-:W-:Y:S01]  /*13e0*/  FADD R22, R14, -12583039 ;  /* 0xcb40007f0e167421 */ /* 0x000fe20000000000 */
[----:B------:R-:W-:Y:S02]  /*13f0*/  FFMA.SAT R29, R21, 0.0057249800302088260651, R4 ;  /* 0x3bbb989d151d7823 */ /* 0x000fe40000002004 */
[C---:B------:R-:W-:Y:S01]  /*1400*/  FADD R24, R16.reuse, -12583039 ;  /* 0xcb40007f10187421 */ /* 0x040fe20000000000 */
[----:B------:R-:W-:Y:S01]  /*1410*/  FFMA R22, R25, 1.4426950216293334961, -R22 ;  /* 0x3fb8aa3b19167823 */ /* 0x000fe20000000816 */
[----:B------:R-:W1:Y:S01]  /*1420*/  MUFU.EX2 R18, R18 ;  /* 0x0000001200127308 */ /* 0x000e620000000800 */
[----:B------:R-:W-:Y:S01]  /*1430*/  SHF.L.U32 R16, R16, 0x17, RZ ;  /* 0x0000001710107819 */ /* 0x000fe200000006ff */
[----:B------:R-:W-:Y:S01]  /*1440*/  FFMA R24, R23, 1.4426950216293334961, -R24 ;  /* 0x3fb8aa3b17187823 */ /* 0x000fe20000000818 */
[----:B------:R-:W-:-:S03]  /*1450*/  FFMA R25, R25, 1.925963033500011079e-08, R22 ;  /* 0x32a5706019197823 */ /* 0x000fc60000000016 */
[----:B------:R-:W-:Y:S01]  /*1460*/  FFMA R22, R23, 1.925963033500011079e-08, R24 ;  /* 0x32a5706017167823 */ /* 0x000fe20000000018 */
[----:B------:R-:W-:Y:S01]  /*1470*/  FADD R24, R19, -12583039 ;  /* 0xcb40007f13187421 */ /* 0x000fe20000000000 */
[----:B------:R-:W-:Y:S01]  /*1480*/  FADD R23, R15, -R6 ;  /* 0x800000060f177221 */ /* 0x000fe20000000000 */
[----:B------:R-:W-:Y:S01]  /*1490*/  FFMA.RM R15, R29, R10, 12582913 ;  /* 0x4b4000011d0f7423 */ /* 0x000fe2000000400a */
[----:B------:R-:W2:Y:S01]  /*14a0*/  MUFU.EX2 R17, R25 ;  /* 0x0000001900117308 */ /* 0x000ea20000000800 */
[----:B------:R-:W-:Y:S01]  /*14b0*/  FFMA R24, R27, 1.4426950216293334961, -R24 ;  /* 0x3fb8aa3b1b187823 */ /* 0x000fe20000000818 */
[----:B------:R-:W-:-:S03]  /*14c0*/  FFMA.SAT R29, R23, 0.0057249800302088260651, R4 ;  /* 0x3bbb989d171d7823 */ /* 0x000fc60000002004 */
[----:B------:R-:W-:Y:S01]  /*14d0*/  FFMA R27, R27, 1.925963033500011079e-08, R24 ;  /* 0x32a570601b1b7823 */ /* 0x000fe20000000018 */
[----:B------:R-:W-:Y:S01]  /*14e0*/  SHF.L.U32 R24, R12, 0x17, RZ ;  /* 0x000000170c187819 */ /* 0x000fe200000006ff */
[----:B------:R-:W-:Y:S01]  /*14f0*/  FFMA.RM R10, R29, R10, 12582913 ;  /* 0x4b4000011d0a7423 */ /* 0x000fe2000000400a */
[C---:B------:R-:W-:Y:S01]  /*1500*/  FADD R12, R15.reuse, -12583039 ;  /* 0xcb40007f0f0c7421 */ /* 0x040fe20000000000 */
[----:B------:R-:W3:Y:S01]  /*1510*/  MUFU.EX2 R22, R22 ;  /* 0x0000001600167308 */ /* 0x000ee20000000800 */
[----:B------:R-:W-:Y:S01]  /*1520*/  SHF.L.U32 R15, R15, 0x17, RZ ;  /* 0x000000170f0f7819 */ /* 0x000fe200000006ff */
[----:B-1----:R-:W-:Y:S01]  /*1530*/  FFMA R13, R24, R18, R13 ;  /* 0x00000012180d7223 */ /* 0x002fe2000000000d */
[----:B------:R-:W-:Y:S01]  /*1540*/  FADD R24, R10, -12583039 ;  /* 0xcb40007f0a187421 */ /* 0x000fe20000000000 */
[----:B------:R-:W-:Y:S01]  /*1550*/  FFMA R26, R21, 1.4426950216293334961, -R12 ;  /* 0x3fb8aa3b151a7823 */ /* 0x000fe2000000080c */
[----:B------:R-:W-:Y:S02]  /*1560*/  SHF.L.U32 R18, R11, 0x17, RZ ;  /* 0x000000170b127819 */ /* 0x000fe400000006ff */
[----:B------:R-:W-:Y:S01]  /*1570*/  FFMA R24, R23, 1.4426950216293334961, -R24 ;  /* 0x3fb8aa3b17187823 */ /* 0x000fe20000000818 */
[----:B------:R-:W1:Y:S01]  /*1580*/  MUFU.EX2 R12, R27 ;  /* 0x0000001b000c7308 */ /* 0x000e620000000800 */
[----:B------:R-:W-:Y:S01]  /*1590*/  FFMA R26, R21, 1.925963033500011079e-08, R26 ;  /* 0x32a57060151a7823 */ /* 0x000fe2000000001a */
[----:B------:R-:W-:Y:S01]  /*15a0*/  SHF.L.U32 R21, R14, 0x17, RZ ;  /* 0x000000170e157819 */ /* 0x000fe200000006ff */
[----:B------:R-:W-:Y:S01]  /*15b0*/  FFMA R24, R23, 1.925963033500011079e-08, R24 ;  /* 0x32a5706017187823 */ /* 0x000fe20000000018 */
[----:B------:R-:W-:Y:S01]  /*15c0*/  FFMA R18, R18, R20, R13 ;  /* 0x0000001412127223 */ /* 0x000fe2000000000d */
[----:B------:R-:W-:-:S02]  /*15d0*/  SHF.L.U32 R14, R19, 0x17, RZ ;  /* 0x00000017130e7819 */ /* 0x000fc400000006ff */
[----:B------:R-:W-:Y:S01]  /*15e0*/  SHF.L.U32 R10, R10, 0x17, RZ ;  /* 0x000000170a0a7819 */ /* 0x000fe200000006ff */
[----:B------:R-:W4:Y:S01]  /*15f0*/  MUFU.EX2 R11, R26 ;  /* 0x0000001a000b7308 */ /* 0x000f220000000800 */
[----:B--2---:R-:W-:-:S04]  /*1600*/  FFMA R17, R21, R17, R18 ;  /* 0x0000001115117223 */ /* 0x004fc80000000012 */
[----:B---3--:R-:W-:-:S03]  /*1610*/  FFMA R17, R16, R22, R17 ;  /* 0x0000001610117223 */ /* 0x008fc60000000011 */
[----:B------:R-:W2:Y:S01]  /*1620*/  MUFU.EX2 R24, R24 ;  /* 0x0000001800187308 */ /* 0x000ea20000000800 */
[----:B-1----:R-:W-:-:S04]  /*1630*/  FFMA R12, R14, R12, R17 ;  /* 0x0000000c0e0c7223 */ /* 0x002fc80000000011 */
[----:B----4-:R-:W-:-:S04]  /*1640*/  FFMA R11, R15, R11, R12 ;  /* 0x0000000b0f0b7223 */ /* 0x010fc8000000000c */
[----:B--2---:R-:W-:Y:S01]  /*1650*/  FFMA R13, R10, R24, R11 ;  /* 0x000000180a0d7223 */ /* 0x004fe2000000000b */
[----:B------:R-:W-:Y:S06]  /*1660*/  BRA.U UP1, `(.L_x_56) ;  /* 0xfffffff901a07547 */ /* 0x000fec000b83ffff */
.L_x_55:
[----:B------:R-:W-:Y:S05]  /*1670*/  BRA.U !UP0, `(.L_x_57) ;  /* 0x00000005086c7547 */ /* 0x000fea000b800000 */
[----:B------:R-:W-:Y:S02]  /*1680*/  UISETP.GE.U32.AND UP0, UPT, UR9, 0x4, UPT ;  /* 0x000000040900788c */ /* 0x000fe4000bf06070 */
[----:B-1----:R-:W-:-:S04]  /*1690*/  ULOP3.LUT UR6, UR15, 0x3, URZ, 0xc0, !UPT ;  /* 0x000000030f067892 */ /* 0x002fc8000f8ec0ff */
[----:B------:R-:W-:-:S03]  /*16a0*/  UISETP.NE.AND UP1, UPT, UR6, URZ, UPT ;  /* 0x000000ff0600728c */ /* 0x000fc6000bf25270 */
[----:B------:R-:W-:Y:S08]  /*16b0*/  BRA.U !UP0, `(.L_x_58) ;  /* 0x0000000108b07547 */ /* 0x000ff0000b800000 */
[----:B------:R-:W-:-:S05]  /*16c0*/  IADD3 R19, PT, PT, R0, R9, RZ ;  /* 0x0000000900137210 */ /* 0x000fca0007ffe0ff */
[----:B------:R-:W-:-:S05]  /*16d0*/  IMAD.WIDE R18, R19, 0x4, R2 ;  /* 0x0000000413127825 */ /* 0x000fca00078e0202 */
[----:B------:R-:W2:Y:S04]  /*16e0*/  LDG.E R11, desc[UR12][R18.64] ;  /* 0x0000000c120b7981 */ /* 0x000ea8000c1e1900 */
[----:B------:R-:W3:Y:S04]  /*16f0*/  LDG.E R17, desc[UR12][R18.64+0x4] ;  /* 0x0000040c12117981 */ /* 0x000ee8000c1e1900 */
[----:B------:R-:W4:Y:S04]  /*1700*/  LDG.E R15, desc[UR12][R18.64+0x8] ;  /* 0x0000080c120f7981 */ /* 0x000f28000c1e1900 */
[----:B------:R-:W5:Y:S01]  /*1710*/  LDG.E R25, desc[UR12][R18.64+0xc] ;  /* 0x00000c0c12197981 */ /* 0x000f62000c1e1900 */
[----:B------:R-:W-:-:S02]  /*1720*/  MOV R8, 0x437c0000 ;  /* 0x437c000000087802 */ /* 0x000fc40000000f00 */
[----:B------:R-:W-:Y:S01]  /*1730*/  IADD3 R9, PT, PT, R9, 0x4, RZ ;  /* 0x0000000409097810 */ /* 0x000fe20007ffe0ff */
[----:B--2---:R-:W-:-:S04]  /*1740*/  FADD R21, R11, -R6 ;  /* 0x800000060b157221 */ /* 0x004fc80000000000 */
[----:B------:R-:W-:Y:S01]  /*1750*/  FFMA.SAT R11, R21, 0.0057249800302088260651, R4 ;  /* 0x3bbb989d150b7823 */ /* 0x000fe20000002004 */
[----:B---3--:R-:W-:-:S03]  /*1760*/  FADD R17, R17, -R6 ;  /* 0x8000000611117221 */ /* 0x008fc60000000000 */
[-C--:B------:R-:W-:Y:S01]  /*1770*/  FFMA.RM R10, R11, R8.reuse, 12582913 ;  /* 0x4b4000010b0a7423 */ /* 0x080fe20000004008 */
[----:B------:R-:W-:Y:S01]  /*1780*/  FFMA.SAT R11, R17, 0.0057249800302088260651, R4 ;  /* 0x3bbb989d110b7823 */ /* 0x000fe20000002004 */
[----:B----4-:R-:W-:Y:S02]  /*1790*/  FADD R15, R15, -R6 ;  /* 0x800000060f0f7221 */ /* 0x010fe40000000000 */
[C---:B------:R-:W-:Y:S01]  /*17a0*/  FADD R12, R10.reuse, -12583039 ;  /* 0xcb40007f0a0c7421 */ /* 0x040fe20000000000 */
[----:B------:R-:W-:Y:S01]  /*17b0*/  FFMA.RM R11, R11, R8, 12582913 ;  /* 0x4b4000010b0b7423 */ /* 0x000fe20000004008 */
[----:B------:R-:W-:Y:S01]  /*17c0*/  FFMA.SAT R23, R15, 0.0057249800302088260651, R4 ;  /* 0x3bbb989d0f177823 */ /* 0x000fe20000002004 */
[----:B-----5:R-:W-:Y:S01]  /*17d0*/  FADD R19, R25, -R6 ;  /* 0x8000000619137221 */ /* 0x020fe20000000000 */
[----:B------:R-:W-:Y:S01]  /*17e0*/  FFMA R12, R21, 1.4426950216293334961, -R12 ;  /* 0x3fb8aa3b150c7823 */ /* 0x000fe2000000080c */
[----:B------:R-:W-:Y:S01]  /*17f0*/  FADD R16, R11, -12583039 ;  /* 0xcb40007f0b107421 */ /* 0x000fe20000000000 */
[----:B------:R-:W-:-:S02]  /*1800*/  SHF.L.U32 R10, R10, 0x17, RZ ;  /* 0x000000170a0a7819 */ /* 0x000fc400000006ff */
[----:B------:R-:W-:Y:S01]  /*1810*/  FFMA R14, R21, 1.925963033500011079e-08, R12 ;  /* 0x32a57060150e7823 */ /* 0x000fe2000000000c */
[-C--:B------:R-:W-:Y:S01]  /*1820*/  FFMA.RM R12, R23, R8.reuse, 12582913 ;  /* 0x4b400001170c7423 */ /* 0x080fe20000004008 */
[----:B------:R-:W-:Y:S01]  /*1830*/  FFMA.SAT R21, R19, 0.0057249800302088260651, R4 ;  /* 0x3bbb989d13157823 */ /* 0x000fe20000002004 */
[----:B------:R-:W-:Y:S01]  /*1840*/  FFMA R16, R17, 1.4426950216293334961, -R16 ;  /* 0x3fb8aa3b11107823 */ /* 0x000fe20000000810 */
[----:B------:R-:W-:Y:S01]  /*1850*/  SHF.L.U32 R11, R11, 0x17, RZ ;  /* 0x000000170b0b7819 */ /* 0x000fe200000006ff */
[----:B------:R-:W-:Y:S01]  /*1860*/  FADD R18, R12, -12583039 ;  /* 0xcb40007f0c127421 */ /* 0x000fe20000000000 */
[----:B------:R-:W-:Y:S01]  /*1870*/  FFMA.RM R8, R21, R8, 12582913 ;  /* 0x4b40000115087423 */ /* 0x000fe20000004008 */
[----:B------:R-:W-:Y:S01]  /*1880*/  FFMA R16, R17, 1.925963033500011079e-08, R16 ;  /* 0x32a5706011107823 */ /* 0x000fe20000000010 */
[----:B------:R-:W1:Y:S01]  /*1890*/  MUFU.EX2 R14, R14 ;  /* 0x0000000e000e7308 */ /* 0x000e620000000800 */
[----:B------:R-:W-:Y:S01]  /*18a0*/  FFMA R18, R15, 1.4426950216293334961, -R18 ;  /* 0x3fb8aa3b0f127823 */ /* 0x000fe20000000812 */
[C---:B------:R-:W-:Y:S01]  /*18b0*/  FADD R20, R8.reuse, -12583039 ;  /* 0xcb40007f08147421 */ /* 0x040fe20000000000 */
[----:B------:R-:W-:-:S02]  /*18c0*/  SHF.L.U32 R8, R8, 0x17, RZ ;  /* 0x0000001708087819 */ /* 0x000fc400000006ff */
[----:B------:R-:W-:Y:S01]  /*18d0*/  FFMA R18, R15, 1.925963033500011079e-08, R18 ;  /* 0x32a570600f127823 */ /* 0x000fe20000000012 */
[C---:B------:R-:W-:Y:S02]  /*18e0*/  FFMA R20, R19.reuse, 1.4426950216293334961, -R20 ;  /* 0x3fb8aa3b13147823 */ /* 0x040fe40000000814 */
[----:B------:R-:W2:Y:S02]  /*18f0*/  MUFU.EX2 R16, R16 ;  /* 0x0000001000107308 */ /* 0x000ea40000000800 */
[----:B------:R-:W-:-:S06]  /*1900*/  FFMA R20, R19, 1.925963033500011079e-08, R20 ;  /* 0x32a5706013147823 */ /* 0x000fcc0000000014 */
[----:B------:R-:W3:Y:S01]  /*1910*/  MUFU.EX2 R18, R18 ;  /* 0x0000001200127308 */ /* 0x000ee20000000800 */
[----:B-1----:R-:W-:Y:S01]  /*1920*/  FFMA R10, R10, R14, R13 ;  /* 0x0000000e0a0a7223 */ /* 0x002fe2000000000d */
[----:B------:R-:W-:-:S06]  /*1930*/  SHF.L.U32 R13, R12, 0x17, RZ ;  /* 0x000000170c0d7819 */ /* 0x000fcc00000006ff */
[----:B------:R-:W1:Y:S01]  /*1940*/  MUFU.EX2 R20, R20 ;  /* 0x0000001400147308 */ /* 0x000e620000000800 */
[----:B--2---:R-:W-:-:S04]  /*1950*/  FFMA R10, R11, R16, R10 ;  /* 0x000000100b0a7223 */ /* 0x004fc8000000000a */
[----:B---3--:R-:W-:-:S04]  /*1960*/  FFMA R13, R13, R18, R10 ;  /* 0x000000120d0d7223 */ /* 0x008fc8000000000a */
[----:B-1----:R-:W-:-:S07]  /*1970*/  FFMA R13, R8, R20, R13 ;  /* 0x00000014080d7223 */ /* 0x002fce000000000d */
.L_x_58:
[----:B------:R-:W-:Y:S05]  /*1980*/  BRA.U !UP1, `(.L_x_57) ;  /* 0x0000000109a87547 */ /* 0x000fea000b800000 */
[----:B------:R-:W-:Y:S02]  /*1990*/  UISETP.NE.AND UP0, UPT, UR6, 0x1, UPT ;  /* 0x000000010600788c */ /* 0x000fe4000bf05270 */
[----:B------:R-:W-:-:S04]  /*19a0*/  ULOP3.LUT UR5, UR15, 0x1, URZ, 0xc0, !UPT ;  /* 0x000000010f057892 */ /* 0x000fc8000f8ec0ff */
[----:B------:R-:W-:-:S03]  /*19b0*/  UISETP.NE.U32.AND UP1, UPT, UR5, 0x1, UPT ;  /* 0x000000010500788c */ /* 0x000fc6000bf25070 */
[----:B------:R-:W-:Y:S08]  /*19c0*/  BRA.U !UP0, `(.L_x_59) ;  /* 0x0000000108607547 */ /* 0x000ff0000b800000 */
[----:B------:R-:W-:-:S05]  /*19d0*/  IADD3 R11, PT, PT, R0, R9, RZ ;  /* 0x00000009000b7210 */ /* 0x000fca0007ffe0ff */
[----:B------:R-:W-:-:S05]  /*19e0*/  IMAD.WIDE R10, R11, 0x4, R2 ;  /* 0x000000040b0a7825 */ /* 0x000fca00078e0202 */
[----:B------:R-:W2:Y:S04]  /*19f0*/  LDG.E R15, desc[UR12][R10.64] ;  /* 0x0000000c0a0f7981 */ /* 0x000ea8000c1e1900 */
[----:B------:R-:W3:Y:S01]  /*1a00*/  LDG.E R19, desc[UR12][R10.64+0x4] ;  /* 0x0000040c0a137981 */ /* 0x000ee2000c1e1900 */
[----:B------:R-:W-:Y:S01]  /*1a10*/  HFMA2 R17, -RZ, RZ, 3.7421875, 0 ;  /* 0x437c0000ff117431 */ /* 0x000fe200000001ff */
[----:B------:R-:W-:Y:S01]  /*1a20*/  IADD3 R9, PT, PT, R9, 0x2, RZ ;  /* 0x0000000209097810 */ /* 0x000fe20007ffe0ff */
[----:B--2---:R-:W-:-:S04]  /*1a30*/  FADD R15, R15, -R6 ;  /* 0x800000060f0f7221 */ /* 0x004fc80000000000 */
[----:B------:R-:W-:Y:S01]  /*1a40*/  FFMA.SAT R8, R15, 0.0057249800302088260651, R4 ;  /* 0x3bbb989d0f087823 */ /* 0x000fe20000002004 */
[----:B---3--:R-:W-:-:S03]  /*1a50*/  FADD R19, R19, -R6 ;  /* 0x8000000613137221 */ /* 0x008fc60000000000 */
[----:B------:R-:W-:Y:S01]  /*1a60*/  FFMA.RM R8, R8, R17, 12582913 ;  /* 0x4b40000108087423 */ /* 0x000fe20000004011 */
[----:B------:R-:W-:-:S03]  /*1a70*/  FFMA.SAT R14, R19, 0.0057249800302088260651, R4 ;  /* 0x3bbb989d130e7823 */ /* 0x000fc60000002004 */
[----:B------:R-:W-:Y:S01]  /*1a80*/  FADD R12, R8, -12583039 ;  /* 0xcb40007f080c7421 */ /* 0x000fe20000000000 */
[----:B------:R-:W-:Y:S01]  /*1a90*/  FFMA.RM R14, R14, R17, 12582913 ;  /* 0x4b4000010e0e7423 */ /* 0x000fe20000004011 */
[----:B------:R-:W-:Y:S02]  /*1aa0*/  SHF.L.U32 R8, R8, 0x17, RZ ;  /* 0x0000001708087819 */ /* 0x000fe400000006ff */
[C---:B------:R-:W-:Y:S01]  /*1ab0*/  FFMA R12, R15.reuse, 1.4426950216293334961, -R12 ;  /* 0x3fb8aa3b0f0c7823 */ /* 0x040fe2000000080c */
[C---:B------:R-:W-:Y:S01]  /*1ac0*/  FADD R16, R14.reuse, -12583039 ;  /* 0xcb40007f0e107421 */ /* 0x040fe20000000000 */
[----:B------:R-:W-:Y:S02]  /*1ad0*/  SHF.L.U32 R11, R14, 0x17, RZ ;  /* 0x000000170e0b7819 */ /* 0x000fe400000006ff */
[----:B------:R-:W-:Y:S01]  /*1ae0*/  FFMA R12, R15, 1.925963033500011079e-08, R12 ;  /* 0x32a570600f0c7823 */ /* 0x000fe2000000000c */
[----:B------:R-:W-:-:S04]  /*1af0*/  FFMA R16, R19, 1.4426950216293334961, -R16 ;  /* 0x3fb8aa3b13107823 */ /* 0x000fc80000000810 */
[----:B------:R-:W-:Y:S01]  /*1b00*/  FFMA R16, R19, 1.925963033500011079e-08, R16 ;  /* 0x32a5706013107823 */ /* 0x000fe20000000010 */
[----:B------:R-:W1:Y:S08]  /*1b10*/  MUFU.EX2 R12, R12 ;  /* 0x0000000c000c7308 */ /* 0x000e700000000800 */
[----:B------:R-:W2:Y:S01]  /*1b20*/  MUFU.EX2 R16, R16 ;  /* 0x0000001000107308 */ /* 0x000ea20000000800 */
[----:B-1----:R-:W-:-:S04]  /*1b30*/  FFMA R8, R8, R12, R13 ;  /* 0x0000000c08087223 */ /* 0x002fc8000000000d */
[----:B--2---:R-:W-:-:S07]  /*1b40*/  FFMA R13, R11, R16, R8 ;  /* 0x000000100b0d7223 */ /* 0x004fce0000000008 */
.L_x_59:
[----:B------:R-:W-:Y:S05]  /*1b50*/  BRA.U UP1, `(.L_x_57) ;  /* 0x0000000101347547 */ /* 0x000fea000b800000 */
[----:B------:R-:W-:-:S05]  /*1b60*/  IADD3 R9, PT, PT, R0, R9, RZ ;  /* 0x0000000900097210 */ /* 0x000fca0007ffe0ff */
[----:B------:R-:W-:-:S06]  /*1b70*/  IMAD.WIDE R2, R9, 0x4, R2 ;  /* 0x0000000409027825 */ /* 0x000fcc00078e0202 */
[----:B------:R-:W2:Y:S01]  /*1b80*/  LDG.E R3, desc[UR12][R2.64] ;  /* 0x0000000c02037981 */ /* 0x000ea2000c1e1900 */
[----:B------:R-:W-:Y:S01]  /*1b90*/  MOV R11, 0x437c0000 ;  /* 0x437c0000000b7802 */ /* 0x000fe20000000f00 */
[----:B--2---:R-:W-:-:S04]  /*1ba0*/  FADD R9, R3, -R6 ;  /* 0x8000000603097221 */ /* 0x004fc80000000000 */
[----:B------:R-:W-:-:S04]  /*1bb0*/  FFMA.SAT R0, R9, 0.0057249800302088260651, R4 ;  /* 0x3bbb989d09007823 */ /* 0x000fc80000002004 */
[----:B------:R-:W-:-:S04]  /*1bc0*/  FFMA.RM R0, R0, R11, 12582913 ;  /* 0x4b40000100007423 */ /* 0x000fc8000000400b */
[C---:B0-----:R-:W-:Y:S01]  /*1bd0*/  FADD R6, R0.reuse, -12583039 ;  /* 0xcb40007f00067421 */ /* 0x041fe20000000000 */
[----:B------:R-:W-:-:S03]  /*1be0*/  SHF.L.U32 R0, R0, 0x17, RZ ;  /* 0x0000001700007819 */ /* 0x000fc600000006ff */
[----:B------:R-:W-:-:S04]  /*1bf0*/  FFMA R6, R9, 1.4426950216293334961, -R6 ;  /* 0x3fb8aa3b09067823 */ /* 0x000fc80000000806 */
[----:B------:R-:W-:-:S06]  /*1c00*/  FFMA R6, R9, 1.925963033500011079e-08, R6 ;  /* 0x32a5706009067823 */ /* 0x000fcc0000000006 */
[----:B------:R-:W0:Y:S02]  /*1c10*/  MUFU.EX2 R6, R6 ;  /* 0x0000000600067308 */ /* 0x000e240000000800 */
[----:B0-----:R-:W-:-:S07]  /*1c20*/  FFMA R13, R0, R6, R13 ;  /* 0x00000006000d7223 */ /* 0x001fce000000000d */
.L_x_57:
[----:B------:R2:W-:Y:S02]  /*1c30*/  STS [UR4+0x4], R13 ;  /* 0x0000040dff007988 */ /* 0x0005e40008000804 */
.L_x_48:
[----:B-1----:R-:W-:Y:S05]  /*1c40*/  BSYNC.RECONVERGENT B0 ;  /* 0x0000000000007941 */ /* 0x002fea0003800200 */
.L_x_47:
[----:B------:R-:W1:Y:S08]  /*1c50*/  S2UR UR5, SR_CgaCtaId ;  /* 0x00000000000579c3 */ /* 0x000e700000008800 */
[----:B------:R-:W-:Y:S01]  /*1c60*/  BAR.SYNC.DEFER_BLOCKING 0x0 ;  /* 0x0000000000007b1d */ /* 0x000fe20000010000 */
[----:B0-----:R-:W-:-:S05]  /*1c70*/  HFMA2 R9, -RZ, RZ, 3.7421875, 0 ;  /* 0x437c0000ff097431 */ /* 0x001fca00000001ff */
[----:B------:R-:W-:Y:S01]  /*1c80*/  UMOV UR4, 0x400 ;  /* 0x0000040000047882 */ /* 0x000fe20000000000 */
[----:B------:R-:W-:Y:S01]  /*1c90*/  BSSY.RECONVERGENT B0, `(.L_x_60) ;  /* 0x0000017000007945 */ /* 0x000fe20003800200 */
[----:B-1----:R-:W-:-:S09]  /*1ca0*/  ULEA UR4, UR5, UR4, 0x18 ;  /* 0x0000000405047291 */ /* 0x002fd2000f8ec0ff */
[----:B------:R-:W0:Y:S02]  /*1cb0*/  LDS.64 R2, [UR4] ;  /* 0x00000004ff027984 */ /* 0x000e240008000a00 */
[----:B0-----:R-:W-:Y:S02]  /*1cc0*/  FADD R7, R7, -R2 ;  /* 0x8000000207077221 */ /* 0x001fe40000000000 */
[----:B------:R-:W0:Y:S02]  /*1cd0*/  MUFU.RCP R2, R3 ;  /* 0x0000000300027308 */ /* 0x000e240000001000 */
[----:B------:R-:W-:-:S04]  /*1ce0*/  FFMA.SAT R4, R7, 0.0057249800302088260651, R4 ;  /* 0x3bbb989d07047823 */ /* 0x000fc80000002004 */
[----:B------:R-:W-:-:S04]  /*1cf0*/  FFMA.RM R4, R4, R9, 12582913 ;  /* 0x4b40000104047423 */ /* 0x000fc80000004009 */
[----:B------:R-:W-:-:S04]  /*1d00*/  FADD R0, R4, -12583039 ;  /* 0xcb40007f04007421 */ /* 0x000fc80000000000 */
[----:B------:R-:W-:Y:S01]  /*1d10*/  FFMA R0, R7, 1.4426950216293334961, -R0 ;  /* 0x3fb8aa3b07007823 */ /* 0x000fe20000000800 */
[----:B0-----:R-:W-:-:S03]  /*1d20*/  FFMA R9, R2, -R3, 1 ;  /* 0x3f80000002097423 */ /* 0x001fc60000000803 */
[----:B------:R-:W-:Y:S01]  /*1d30*/  FFMA R7, R7, 1.925963033500011079e-08, R0 ;  /* 0x32a5706007077823 */ /* 0x000fe20000000000 */
[----:B------:R-:W-:Y:S01]  /*1d40*/  SHF.L.U32 R0, R4, 0x17, RZ ;  /* 0x0000001704007819 */ /* 0x000fe200000006ff */
[----:B------:R-:W-:-:S04]  /*1d50*/  FFMA R9, R2, R9, R2 ;  /* 0x0000000902097223 */ /* 0x000fc80000000002 */
[----:B------:R-:W0:Y:S02]  /*1d60*/  MUFU.EX2 R7, R7 ;  /* 0x0000000700077308 */ /* 0x000e240000000800 */
[----:B0-----:R-:W-:-:S06]  /*1d70*/  FMUL R0, R0, R7 ;  /* 0x0000000700007220 */ /* 0x001fcc0000400000 */
[----:B------:R-:W0:Y:S01]  /*1d80*/  FCHK P0, R0, R3 ;  /* 0x0000000300007302 */ /* 0x000e220000000000 */
[----:B------:R-:W-:-:S04]  /*1d90*/  FFMA R2, R0, R9, RZ ;  /* 0x0000000900027223 */ /* 0x000fc800000000ff */
[----:B------:R-:W-:-:S04]  /*1da0*/  FFMA R4, R2, -R3, R0 ;  /* 0x8000000302047223 */ /* 0x000fc80000000000 */
[----:B------:R-:W-:Y:S01]  /*1db0*/  FFMA R9, R9, R4, R2 ;  /* 0x0000000409097223 */ /* 0x000fe20000000002 */
[----:B0-----:R-:W-:Y:S06]  /*1dc0*/  @!P0 BRA `(.L_x_61) ;  /* 0x00000000000c8947 */ /* 0x001fec0003800000 */
[----:B------:R-:W-:-:S07]  /*1dd0*/  MOV R2, 0x1df0 ;  /* 0x00001df000027802 */ /* 0x000fce0000000f00 */
[----:B--2---:R-:W-:Y:S05]  /*1de0*/  CALL.REL.NOINC `($__internal_1_$__cuda_sm3x_div_rn_noftz_f32_slowpath) ;  /* 0x0000000000187944 */ /* 0x004fea0003c00000 */
[----:B------:R-:W-:-:S07]  /*1df0*/  MOV R9, R0 ;  /* 0x0000000000097202 */ /* 0x000fce0000000f00 */
.L_x_61:
[----:B------:R-:W-:Y:S05]  /*1e00*/  BSYNC.RECONVERGENT B0 ;  /* 0x0000000000007941 */ /* 0x000fea0003800200 */
.L_x_60:
[----:B------:R-:W0:Y:S02]  /*1e10*/  LDC.64 R2, c[0x0][0x398] ;  /* 0x0000e600ff027b82 */ /* 0x000e240000000a00 */
[----:B0-----:R-:W-:-:S05]  /*1e20*/  IMAD.WIDE.U32 R2, R5, 0x4, R2 ;  /* 0x0000000405027825 */ /* 0x001fca00078e0002 */
[----:B------:R-:W-:Y:S01]  /*1e30*/  STG.E desc[UR12][R2.64], R9 ;  /* 0x0000000902007986 */ /* 0x000fe2000c10190c */
[----:B------:R-:W-:Y:S05]  /*1e40*/  EXIT ;  /* 0x000000000000794d */ /* 0x000fea0003800000 */
        .weak           $__internal_1_$__cuda_sm3x_div_rn_noftz_f32_slowpath
        .type           $__internal_1_$__cuda_sm3x_div_rn_noftz_f32_slowpath,@function
        .size           $__internal_1_$__cuda_sm3x_div_rn_noftz_f32_slowpath,(.L_x_154 - $__internal_1_$__cuda_sm3x_div_rn_noftz_f32_slowpath)
$__internal_1_$__cuda_sm3x_div_rn_noftz_f32_slowpath:
[----:B------:R-:W-:Y:S01]  /*1e50*/  SHF.R.U32.HI R6, RZ, 0x17, R3 ;  /* 0x00000017ff067819 */ /* 0x000fe20000011603 */
[----:B------:R-:W-:Y:S01]  /*1e60*/  BSSY.RECONVERGENT B1, `(.L_x_62) ;  /* 0x0000062000017945 */ /* 0x000fe20003800200 */
[----:B------:R-:W-:Y:S02]  /*1e70*/  SHF.R.U32.HI R4, RZ, 0x17, R0 ;  /* 0x00000017ff047819 */ /* 0x000fe40000011600 */
[----:B------:R-:W-:Y:S02]  /*1e80*/  LOP3.LUT R12, R6, 0xff, RZ, 0xc0, !PT ;  /* 0x000000ff060c7812 */ /* 0x000fe400078ec0ff */
[----:B------:R-:W-:Y:S02]  /*1e90*/  LOP3.LUT R8, R4, 0xff, RZ, 0xc0, !PT ;  /* 0x000000ff04087812 */ /* 0x000fe400078ec0ff */
[----:B------:R-:W-:Y:S02]  /*1ea0*/  IADD3 R7, PT, PT, R12, -0x1, RZ ;  /* 0xffffffff0c077810 */ /* 0x000fe40007ffe0ff */
[----:B------:R-:W-:-:S02]  /*1eb0*/  IADD3 R6, PT, PT, R8, -0x1, RZ ;  /* 0xffffffff08067810 */ /* 0x000fc40007ffe0ff */
[----:B------:R-:W-:-:S04]  /*1ec0*/  ISETP.GT.U32.AND P0, PT, R7, 0xfd, PT ;  /* 0x000000fd0700780c */ /* 0x000fc80003f04070 */
[----:B------:R-:W-:-:S13]  /*1ed0*/  ISETP.GT.U32.OR P0, PT, R6, 0xfd, P0 ;  /* 0x000000fd0600780c */ /* 0x000fda0000704470 */
[----:B------:R-:W-:Y:S01]  /*1ee0*/  @!P0 MOV R4, RZ ;  /* 0x000000ff00048202 */ /* 0x000fe20000000f00 */
[----:B------:R-:W-:Y:S06]  /*1ef0*/  @!P0 BRA `(.L_x_63) ;  /* 0x00000000005c8947 */ /* 0x000fec0003800000 */
[----:B------:R-:W-:Y:S02]  /*1f00*/  FSETP.GTU.FTZ.AND P0, PT, |R0|, +INF , PT ;  /* 0x7f8000000000780b */ /* 0x000fe40003f1c200 */
[----:B------:R-:W-:-:S04]  /*1f10*/  FSETP.GTU.FTZ.AND P1, PT, |R3|, +INF , PT ;  /* 0x7f8000000300780b */ /* 0x000fc80003f3c200 */
[----:B------:R-:W-:-:S13]  /*1f20*/  PLOP3.LUT P0, PT, P0, P1, PT, 0xf8, 0x8f ;  /* 0x00000000008f781c */ /* 0x000fda0000703f70 */
[----:B------:R-:W-:Y:S05]  /*1f30*/  @P0 BRA `(.L_x_64) ;  /* 0x00000004004c0947 */ /* 0x000fea0003800000 */
[----:B------:R-:W-:-:S13]  /*1f40*/  LOP3.LUT P0, RZ, R3, 0x7fffffff, R0, 0xc8, !PT ;  /* 0x7fffffff03ff7812 */ /* 0x000fda000780c800 */
[----:B------:R-:W-:Y:S05]  /*1f50*/  @!P0 BRA `(.L_x_65) ;  /* 0x00000004003c8947 */ /* 0x000fea0003800000 */
[C---:B------:R-:W-:Y:S02]  /*1f60*/  FSETP.NEU.FTZ.AND P2, PT, |R0|.reuse, +INF , PT ;  /* 0x7f8000000000780b */ /* 0x040fe40003f5d200 */
[----:B------:R-:W-:Y:S02]  /*1f70*/  FSETP.NEU.FTZ.AND P1, PT, |R3|, +INF , PT ;  /* 0x7f8000000300780b */ /* 0x000fe40003f3d200 */
[----:B------:R-:W-:-:S11]  /*1f80*/  FSETP.NEU.FTZ.AND P0, PT, |R0|, +INF , PT ;  /* 0x7f8000000000780b */ /* 0x000fd60003f1d200 */
[----:B------:R-:W-:Y:S05]  /*1f90*/  @!P1 BRA !P2, `(.L_x_65) ;  /* 0x00000004002c9947 */ /* 0x000fea0005000000 */
[----:B------:R-:W-:-:S04]  /*1fa0*/  LOP3.LUT P2, RZ, R0, 0x7fffffff, RZ, 0xc0, !PT ;  /* 0x7fffffff00ff7812 */ /* 0x000fc8000784c0ff */
[----:B------:R-:W-:-:S13]  /*1fb0*/  PLOP3.LUT P1, PT, P1, P2, PT, 0x2f, 0xf2 ;  /* 0x0000000000f2781c */ /* 0x000fda0000f24577 */
[----:B------:R-:W-:Y:S05]  /*1fc0*/  @P1 BRA `(.L_x_66) ;  /* 0x0000000400181947 */ /* 0x000fea0003800000 */
[----:B------:R-:W-:-:S04]  /*1fd0*/  LOP3.LUT P1, RZ, R3, 0x7fffffff, RZ, 0xc0, !PT ;  /* 0x7fffffff03ff7812 */ /* 0x000fc8000782c0ff */
[----:B------:R-:W-:-:S13]  /*1fe0*/  PLOP3.LUT P0, PT, P0, P1, PT, 0x2f, 0xf2 ;  /* 0x0000000000f2781c */ /* 0x000fda0000702577 */
[----:B------:R-:W-:Y:S05]  /*1ff0*/  @P0 BRA `(.L_x_67) ;  /* 0x0000000400000947 */ /* 0x000fea0003800000 */
[----:B------:R-:W-:Y:S02]  /*2000*/  ISETP.GE.AND P0, PT, R6, RZ, PT ;  /* 0x000000ff0600720c */ /* 0x000fe40003f06270 */
[----:B------:R-:W-:-:S11]  /*2010*/  ISETP.GE.AND P1, PT, R7, RZ, PT ;  /* 0x000000ff0700720c */ /* 0x000fd60003f26270 */
[----:B------:R-:W-:Y:S01]  /*2020*/  @P0 MOV R4, RZ ;  /* 0x000000ff00040202 */ /* 0x000fe20000000f00 */
[----:B------:R-:W-:Y:S01]  /*2030*/  @!P0 FFMA R0, R0, 1.84467440737095516160e+19, RZ ;  /* 0x5f80000000008823 */ /* 0x000fe200000000ff */
[----:B------:R-:W-:Y:S01]  /*2040*/  @!P0 MOV R4, 0xffffffc0 ;  /* 0xffffffc000048802 */ /* 0x000fe20000000f00 */
[----:B------:R-:W-:-:S03]  /*2050*/  @!P1 FFMA R3, R3, 1.84467440737095516160e+19, RZ ;  /* 0x5f80000003039823 */ /* 0x000fc600000000ff */
[----:B------:R-:W-:-:S07]  /*2060*/  @!P1 IADD3 R4, PT, PT, R4, 0x40, RZ ;  /* 0x0000004004049810 */ /* 0x000fce0007ffe0ff */
.L_x_63:
[----:B------:R-:W-:Y:S01]  /*2070*/  LEA R6, R12, 0xc0800000, 0x17 ;  /* 0xc08000000c067811 */ /* 0x000fe200078eb8ff */
[----:B------:R-:W-:Y:S03]  /*2080*/  BSSY.RECONVERGENT B2, `(.L_x_68) ;  /* 0x0000036000027945 */ /* 0x000fe60003800200 */
[----:B------:R-:W-:Y:S02]  /*2090*/  IADD3 R6, PT, PT, -R6, R3, RZ ;  /* 0x0000000306067210 */ /* 0x000fe40007ffe1ff */
[----:B------:R-:W-:Y:S02]  /*20a0*/  IADD3 R3, PT, PT, R8, -0x7f, RZ ;  /* 0xffffff8108037810 */ /* 0x000fe40007ffe0ff */
[----:B------:R-:W0:Y:S01]  /*20b0*/  MUFU.RCP R7, R6 ;  /* 0x0000000600077308 */ /* 0x000e220000001000 */
[----:B------:R-:W-:Y:S02]  /*20c0*/  FADD.FTZ R9, -R6, -RZ ;  /* 0x800000ff06097221 */ /* 0x000fe40000010100 */
[----:B------:R-:W-:-:S02]  /*20d0*/  IMAD R0, R3, -0x800000, R0 ;  /* 0xff80000003007824 */ /* 0x000fc400078e0200 */
[----:B0-----:R-:W-:-:S04]  /*20e0*/  FFMA R8, R7, R9, 1 ;  /* 0x3f80000007087423 */ /* 0x001fc80000000009 */
[----:B------:R-:W-:-:S04]  /*20f0*/  FFMA R14, R7, R8, R7 ;  /* 0x00000008070e7223 */ /* 0x000fc80000000007 */
[----:B------:R-:W-:-:S04]  /*2100*/  FFMA R7, R0, R14, RZ ;  /* 0x0000000e00077223 */ /* 0x000fc800000000ff */
[----:B------:R-:W-:-:S04]  /*2110*/  FFMA R8, R9, R7, R0 ;  /* 0x0000000709087223 */ /* 0x000fc80000000000 */
[----:B------:R-:W-:Y:S01]  /*2120*/  FFMA R13, R14, R8, R7 ;  /* 0x000000080e0d7223 */ /* 0x000fe20000000007 */
[----:B------:R-:W-:-:S03]  /*2130*/  IADD3 R7, PT, PT, R3, 0x7f, -R12 ;  /* 0x0000007f03077810 */ /* 0x000fc60007ffe80c */
[----:B------:R-:W-:Y:S01]  /*2140*/  FFMA R8, R9, R13, R0 ;  /* 0x0000000d09087223 */ /* 0x000fe20000000000 */
[----:B------:R-:W-:-:S03]  /*2150*/  IADD3 R7, PT, PT, R7, R4, RZ ;  /* 0x0000000407077210 */ /* 0x000fc60007ffe0ff */
[----:B------:R-:W-:-:S05]  /*2160*/  FFMA R0, R14, R8, R13 ;  /* 0x000000080e007223 */ /* 0x000fca000000000d */
[----:B------:R-:W-:-:S04]  /*2170*/  SHF.R.U32.HI R3, RZ, 0x17, R0 ;  /* 0x00000017ff037819 */ /* 0x000fc80000011600 */
[----:B------:R-:W-:-:S04]  /*2180*/  LOP3.LUT R3, R3, 0xff, RZ, 0xc0, !PT ;  /* 0x000000ff03037812 */ /* 0x000fc800078ec0ff */
[----:B------:R-:W-:-:S04]  /*2190*/  IADD3 R9, PT, PT, R3, R7, RZ ;  /* 0x0000000703097210 */ /* 0x000fc80007ffe0ff */
[----:B------:R-:W-:-:S04]  /*21a0*/  IADD3 R3, PT, PT, R9, -0x1, RZ ;  /* 0xffffffff09037810 */ /* 0x000fc80007ffe0ff */
[----:B------:R-:W-:-:S13]  /*21b0*/  ISETP.GE.U32.AND P0, PT, R3, 0xfe, PT ;  /* 0x000000fe0300780c */ /* 0x000fda0003f06070 */
[----:B------:R-:W-:Y:S05]  /*21c0*/  @!P0 BRA `(.L_x_69) ;  /* 0x0000000000808947 */ /* 0x000fea0003800000 */
[----:B------:R-:W-:-:S13]  /*21d0*/  ISETP.GT.AND P0, PT, R9, 0xfe, PT ;  /* 0x000000fe0900780c */ /* 0x000fda0003f04270 */
[----:B------:R-:W-:Y:S05]  /*21e0*/  @P0 BRA `(.L_x_70) ;  /* 0x00000000006c0947 */ /* 0x000fea0003800000 */
[----:B------:R-:W-:-:S13]  /*21f0*/  ISETP.GE.AND P0, PT, R9, 0x1, PT ;  /* 0x000000010900780c */ /* 0x000fda0003f06270 */
[----:B------:R-:W-:Y:S05]  /*2200*/  @P0 BRA `(.L_x_71) ;  /* 0x0000000000740947 */ /* 0x000fea0003800000 */
[----:B------:R-:W-:Y:S02]  /*2210*/  ISETP.GE.AND P0, PT, R9, -0x18, PT ;  /* 0xffffffe80900780c */ /* 0x000fe40003f06270 */
[----:B------:R-:W-:-:S11]  /*2220*/  LOP3.LUT R0, R0, 0x80000000, RZ, 0xc0, !PT ;  /* 0x8000000000007812 */ /* 0x000fd600078ec0ff */
[----:B------:R-:W-:Y:S05]  /*2230*/  @!P0 BRA `(.L_x_71) ;  /* 0x0000000000688947 */ /* 0x000fea0003800000 */
[CCC-:B------:R-:W-:Y:S01]  /*2240*/  FFMA.RZ R3, R14.reuse, R8.reuse, R13.reuse ;  /* 0x000000080e037223 */ /* 0x1c0fe2000000c00d */
[C---:B------:R-:W-:Y:S01]  /*2250*/  IADD3 R7, PT, PT, R9.reuse, 0x20, RZ ;  /* 0x0000002009077810 */ /* 0x040fe20007ffe0ff */
[CCC-:B------:R-:W-:Y:S01]  /*2260*/  FFMA.RM R4, R14.reuse, R8.reuse, R13.reuse ;  /* 0x000000080e047223 */ /* 0x1c0fe2000000400d */
[----:B------:R-:W-:Y:S02]  /*2270*/  ISETP.NE.AND P2, PT, R9, RZ, PT ;  /* 0x000000ff0900720c */ /* 0x000fe40003f45270 */
[----:B------:R-:W-:Y:S01]  /*2280*/  LOP3.LUT R6, R3, 0x7fffff, RZ, 0xc0, !PT ;  /* 0x007fffff03067812 */ /* 0x000fe200078ec0ff */
[----:B------:R-:W-:Y:S01]  /*2290*/  FFMA.RP R3, R14, R8, R13 ;  /* 0x000000080e037223 */ /* 0x000fe2000000800d */
[C---:B------:R-:W-:Y:S02]  /*22a0*/  ISETP.NE.AND P1, PT, R9.reuse, RZ, PT ;  /* 0x000000ff0900720c */ /* 0x040fe40003f25270 */
[----:B------:R-:W-:Y:S02]  /*22b0*/  LOP3.LUT R6, R6, 0x800000, RZ, 0xfc, !PT ;  /* 0x0080000006067812 */ /* 0x000fe400078efcff */
[----:B------:R-:W-:-:S02]  /*22c0*/  IADD3 R8, PT, PT, -R9, RZ, RZ ;  /* 0x000000ff09087210 */ /* 0x000fc40007ffe1ff */
[----:B------:R-:W-:Y:S02]  /*22d0*/  SHF.L.U32 R7, R6, R7, RZ ;  /* 0x0000000706077219 */ /* 0x000fe400000006ff */
[----:B------:R-:W-:Y:S02]  /*22e0*/  FSETP.NEU.FTZ.AND P0, PT, R3, R4, PT ;  /* 0x000000040300720b */ /* 0x000fe40003f1d000 */
[----:B------:R-:W-:Y:S02]  /*22f0*/  SEL R3, R8, RZ, P2 ;  /* 0x000000ff08037207 */ /* 0x000fe40001000000 */
[----:B------:R-:W-:Y:S02]  /*2300*/  ISETP.NE.AND P1, PT, R7, RZ, P1 ;  /* 0x000000ff0700720c */ /* 0x000fe40000f25270 */
[----:B------:R-:W-:Y:S02]  /*2310*/  SHF.R.U32.HI R3, RZ, R3, R6 ;  /* 0x00000003ff037219 */ /* 0x000fe40000011606 */
[----:B------:R-:W-:-:S02]  /*2320*/  PLOP3.LUT P0, PT, P0, P1, PT, 0xf8, 0x8f ;  /* 0x00000000008f781c */ /* 0x000fc40000703f70 */
[----:B------:R-:W-:Y:S02]  /*2330*/  SHF.R.U32.HI R7, RZ, 0x1, R3 ;  /* 0x00000001ff077819 */ /* 0x000fe40000011603 */
[----:B------:R-:W-:-:S04]  /*2340*/  SEL R4, RZ, 0x1, !P0 ;  /* 0x00000001ff047807 */ /* 0x000fc80004000000 */
[----:B------:R-:W-:-:S04]  /*2350*/  LOP3.LUT R4, R4, 0x1, R7, 0xf8, !PT ;  /* 0x0000000104047812 */ /* 0x000fc800078ef807 */
[----:B------:R-:W-:-:S04]  /*2360*/  LOP3.LUT R4, R4, R3, RZ, 0xc0, !PT ;  /* 0x0000000304047212 */ /* 0x000fc800078ec0ff */
[----:B------:R-:W-:-:S04]  /*2370*/  IADD3 R7, PT, PT, R7, R4, RZ ;  /* 0x0000000407077210 */ /* 0x000fc80007ffe0ff */
[----:B------:R-:W-:Y:S01]  /*2380*/  LOP3.LUT R0, R7, R0, RZ, 0xfc, !PT ;  /* 0x0000000007007212 */ /* 0x000fe200078efcff */
[----:B------:R-:W-:Y:S06]  /*2390*/  BRA `(.L_x_71) ;  /* 0x0000000000107947 */ /* 0x000fec0003800000 */
.L_x_70:
[----:B------:R-:W-:-:S04]  /*23a0*/  LOP3.LUT R0, R0, 0x80000000, RZ, 0xc0, !PT ;  /* 0x8000000000007812 */ /* 0x000fc800078ec0ff */
[----:B------:R-:W-:Y:S01]  /*23b0*/  LOP3.LUT R0, R0, 0x7f800000, RZ, 0xfc, !PT ;  /* 0x7f80000000007812 */ /* 0x000fe200078efcff */
[----:B------:R-:W-:Y:S06]  /*23c0*/  BRA `(.L_x_71) ;  /* 0x0000000000047947 */ /* 0x000fec0003800000 */
.L_x_69:
[----:B------:R-:W-:-:S07]  /*23d0*/  LEA R0, R7, R0, 0x17 ;  /* 0x0000000007007211 */ /* 0x000fce00078eb8ff */
.L_x_71:
[----:B------:R-:W-:Y:S05]  /*23e0*/  BSYNC.RECONVERGENT B2 ;  /* 0x0000000000027941 */ /* 0x000fea0003800200 */
.L_x_68:
[----:B------:R-:W-:Y:S05]  /*23f0*/  BRA `(.L_x_72) ;  /* 0x0000000000207947 */ /* 0x000fea0003800000 */
.L_x_67:
[----:B------:R-:W-:-:S04]  /*2400*/  LOP3.LUT R0, R3, 0x80000000, R0, 0x48, !PT ;  /* 0x8000000003007812 */ /* 0x000fc800078e4800 */
[----:B------:R-:W-:Y:S01]  /*2410*/  LOP3.LUT R0, R0, 0x7f800000, RZ, 0xfc, !PT ;  /* 0x7f80000000007812 */ /* 0x000fe200078efcff */
[----:B------:R-:W-:Y:S06]  /*2420*/  BRA `(.L_x_72) ;  /* 0x0000000000147947 */ /* 0x000fec0003800000 */
.L_x_66:
[----:B------:R-:W-:Y:S01]  /*2430*/  LOP3.LUT R0, R3, 0x80000000, R0, 0x48, !PT ;  /* 0x8000000003007812 */ /* 0x000fe200078e4800 */
[----:B------:R-:W-:Y:S06]  /*2440*/  BRA `(.L_x_72) ;  /* 0x00000000000c7947 */ /* 0x000fec0003800000 */
.L_x_65:
[----:B------:R-:W0:Y:S01]  /*2450*/  MUFU.RSQ R0, -QNAN ;  /* 0xffc0000000007908 */ /* 0x000e220000001400 */
[----:B------:R-:W-:Y:S05]  /*2460*/  BRA `(.L_x_72) ;  /* 0x0000000000047947 */ /* 0x000fea0003800000 */
.L_x_64:
[----:B------:R-:W-:-:S07]  /*2470*/  FADD.FTZ R0, R0, R3 ;  /* 0x0000000300007221 */ /* 0x000fce0000010000 */
.L_x_72:
[----:B------:R-:W-:Y:S05]  /*2480*/  BSYNC.RECONVERGENT B1 ;  /* 0x0000000000017941 */ /* 0x000fea0003800200 */
.L_x_62:
[----:B------:R-:W-:-:S04]  /*2490*/  HFMA2 R3, -RZ, RZ, 0, 0 ;  /* 0x00000000ff037431 */ /* 0x000fc800000001ff */
[----:B0-----:R-:W-:Y:S05]  /*24a0*/  RET.REL.NODEC R2 `(_Z23adaptive_routing_kernelPKfS0_PfS1_S0_S0_iiiiff) ;  /* 0xffffffd802d47950 */ /* 0x001fea0003c3ffff */
.L_x_73:
        /* <DEDUP_REMOVED lines=13> */
.L_x_154:


//--------------------- .text._Z21load_balancing_kernelPKfPfS1_iif --------------------------
	.section	.text._Z21load_balancing_kernelPKfPfS1_iif,"ax",@progbits
	.align	128
        .global         _Z21load_balancing_kernelPKfPfS1_iif
        .type           _Z21load_balancing_kernelPKfPfS1_iif,@function
        .size           _Z21load_balancing_kernelPKfPfS1_iif,(.L_x_156 - _Z21load_balancing_kernelPKfPfS1_iif)
        .other          _Z21load_balancing_kernelPKfPfS1_iif,@"STO_CUDA_ENTRY STV_DEFAULT"
_Z21load_balancing_kernelPKfPfS1_iif:
.text._Z21load_balancing_kernelPKfPfS1_iif:
[----:B------:R-:W-:Y:S01]  /*0000*/  LDC R1, c[0x0][0x37c] ;  /* 0x0000df00ff017b82 */ /* 0x000fe20000000800 */
[----:B------:R-:W0:Y:S07]  /*0010*/  S2R R3, SR_TID.X ;  /* 0x0000000000037919 */ /* 0x000e2e0000002100 */
[----:B------:R-:W0:Y:S08]  /*0020*/  S2UR UR4, SR_CTAID.X ;  /* 0x00000000000479c3 */ /* 0x000e300000002500 */
[----:B------:R-:W0:Y:S08]  /*0030*/  LDC R14, c[0x0][0x360] ;  /* 0x0000d800ff0e7b82 */ /* 0x000e300000000800 */
[----:B------:R-:W1:Y:S01]  /*0040*/  LDC R19, c[0x0][0x39c] ;  /* 0x0000e700ff137b82 */ /* 0x000e620000000800 */
[----:B0-----:R-:W-:-:S05]  /*0050*/  IMAD R14, R14, UR4, R3 ;  /* 0x000000040e0e7c24 */ /* 0x001fca000f8e0203 */
[----:B-1----:R-:W-:-:S13]  /*0060*/  ISETP.GE.AND P0, PT, R14, R19, PT ;  /* 0x000000130e00720c */ /* 0x002fda0003f06270 */
[----:B------:R-:W-:Y:S05]  /*0070*/  @P0 EXIT ;  /* 0x000000000000094d */ /* 0x000fea0003800000 */
[----:B------:R-:W0:Y:S01]  /*0080*/  LDCU UR7, c[0x0][0x398] ;  /* 0x00007300ff0777ac */ /* 0x000e220008000800 */
[----:B------:R-:W-:Y:S01]  /*0090*/  HFMA2 R15, -RZ, RZ, 0, 0 ;  /* 0x00000000ff0f7431 */ /* 0x000fe200000001ff */
[----:B------:R-:W1:Y:S01]  /*00a0*/  LDCU.64 UR10, c[0x0][0x358] ;  /* 0x00006b00ff0a77ac */ /* 0x000e620008000a00 */
[----:B0-----:R-:W-:-:S09]  /*00b0*/  UISETP.GE.AND UP0, UPT, UR7, 0x1, UPT ;  /* 0x000000010700788c */ /* 0x001fd2000bf06270 */
[----:B-1----:R-:W-:Y:S05]  /*00c0*/  BRA.U !UP0, `(.L_x_74) ;  /* 0x0000000508f87547 */ /* 0x002fea000b800000 */
[----:B------:R-:W-:Y:S01]  /*00d0*/  UISETP.GE.U32.AND UP1, UPT, UR7, 0x10, UPT ;  /* 0x000000100700788c */ /* 0x000fe2000bf26070 */
[----:B------:R-:W-:Y:S01]  /*00e0*/  MOV R15, RZ ;  /* 0x000000ff000f7202 */ /* 0x000fe20000000f00 */
[----:B------:R-:W-:Y:S01]  /*00f0*/  ULOP3.LUT UR5, UR7, 0xf, URZ, 0xc0, !UPT ;  /* 0x0000000f07057892 */ /* 0x000fe2000f8ec0ff */
[----:B------:R-:W-:-:S03]  /*0100*/  UMOV UR4, URZ ;  /* 0x000000ff00047c82 */ /* 0x000fc60008000000 */
[----:B------:R-:W-:-:S03]  /*0110*/  UISETP.NE.AND UP0, UPT, UR5, URZ, UPT ;  /* 0x000000ff0500728c */ /* 0x000fc6000bf05270 */
[----:B------:R-:W-:Y:S08]  /*0120*/  BRA.U !UP1, `(.L_x_75) ;  /* 0x0000000109e47547 */ /* 0x000ff0000b800000 */
[----:B------:R-:W-:Y:S01]  /*0130*/  ULOP3.LUT UR4, UR7, 0x7ffffff0, URZ, 0xc0, !UPT ;  /* 0x7ffffff007047892 */ /* 0x000fe2000f8ec0ff */
[----:B------:R-:W-:Y:S02]  /*0140*/  MOV R15, RZ ;  /* 0x000000ff000f7202 */ /* 0x000fe40000000f00 */
[----:B------:R-:W-:Y:S01]  /*0150*/  MOV R0, R14 ;  /* 0x0000000e00007202 */ /* 0x000fe20000000f00 */
[----:B------:R-:W-:-:S12]  /*0160*/  UIADD3 UR6, UPT, UPT, -UR4, URZ, URZ ;  /* 0x000000ff04067290 */ /* 0x000fd8000fffe1ff */
.L_x_76:
[----:B------:R-:W0:Y:S02]  /*0170*/  LDC.64 R4, c[0x0][0x380] ;  /* 0x0000e000ff047b82 */ /* 0x000e240000000a00 */
[----:B0-----:R-:W-:-:S05]  /*0180*/  IMAD.WIDE R4, R0, 0x4, R4 ;  /* 0x0000000400047825 */ /* 0x001fca00078e0204 */
[----:B------:R-:W2:Y:S01]  /*0190*/  LDG.E.CONSTANT R24, desc[UR10][R4.64] ;  /* 0x0000000a04187981 */ /* 0x000ea2000c1e9900 */
[----:B------:R-:W-:-:S05]  /*01a0*/  IMAD.WIDE R6, R19, 0x4, R4 ;  /* 0x0000000413067825 */ /* 0x000fca00078e0204 */
[----:B------:R0:W3:Y:S01]  /*01b0*/  LDG.E.CONSTANT R23, desc[UR10][R6.64] ;  /* 0x0000000a06177981 */ /* 0x0000e2000c1e9900 */
[----:B------:R-:W-:-:S05]  /*01c0*/  IMAD.WIDE R8, R19, 0x4, R6 ;  /* 0x0000000413087825 */ /* 0x000fca00078e0206 */
[----:B------:R1:W4:Y:S01]  /*01d0*/  LDG.E.CONSTANT R22, desc[UR10][R8.64] ;  /* 0x0000000a08167981 */ /* 0x000322000c1e9900 */
[----:B------:R-:W-:-:S05]  /*01e0*/  IMAD.WIDE R12, R19, 0x4, R8 ;  /* 0x00000004130c7825 */ /* 0x000fca00078e0208 */
[----:B------:R-:W5:Y:S01]  /*01f0*/  LDG.E.CONSTANT R21, desc[UR10][R12.64] ;  /* 0x0000000a0c157981 */ /* 0x000f62000c1e9900 */
[----:B------:R-:W-:-:S05]  /*0200*/  IMAD.WIDE R16, R19, 0x4, R12 ;  /* 0x0000000413107825 */ /* 0x000fca00078e020c */
[----:B------:R-:W5:Y:S01]  /*0210*/  LDG.E.CONSTANT R20, desc[UR10][R16.64] ;  /* 0x0000000a10147981 */ /* 0x000f62000c1e9900 */
[----:B------:R-:W-:-:S05]  /*0220*/  IMAD.WIDE R2, R19, 0x4, R16 ;  /* 0x0000000413027825 */ /* 0x000fca00078e0210 */
[----:B------:R1:W5:Y:S01]  /*0230*/  LDG.E.CONSTANT R18, desc[UR10][R2.64] ;  /* 0x0000000a02127981 */ /* 0x000362000c1e9900 */
[----:B------:R-:W-:-:S05]  /*0240*/  IMAD.WIDE R26, R19, 0x4, R2 ;  /* 0x00000004131a7825 */ /* 0x000fca00078e0202 */
[----:B------:R1:W5:Y:S01]  /*0250*/  LDG.E.CONSTANT R25, desc[UR10][R26.64] ;  /* 0x0000000a1a197981 */ /* 0x000362000c1e9900 */
[----:B------:R-:W-:-:S05]  /*0260*/  IMAD.WIDE R10, R19, 0x4, R26 ;  /* 0x00000004130a7825 */ /* 0x000fca00078e021a */
[----:B------:R1:W5:Y:S01]  /*0270*/  LDG.E.CONSTANT R28, desc[UR10][R10.64] ;  /* 0x0000000a0a1c7981 */ /* 0x000362000c1e9900 */
[----:B0-----:R-:W-:-:S04]  /*0280*/  IMAD.WIDE R6, R19, 0x4, R10 ;  /* 0x0000000413067825 */ /* 0x001fc800078e020a */
[C---:B-1----:R-:W-:Y:S02]  /*0290*/  IMAD.WIDE R8, R19.reuse, 0x4, R6 ;  /* 0x0000000413087825 */ /* 0x042fe400078e0206 */
[----:B------:R-:W5:Y:S02]  /*02a0*/  LDG.E.CONSTANT R6, desc[UR10][R6.64] ;  /* 0x0000000a06067981 */ /* 0x000f64000c1e9900 */
[C---:B------:R-:W-:Y:S02]  /*02b0*/  IMAD.WIDE R2, R19.reuse, 0x4, R8 ;  /* 0x0000000413027825 */ /* 0x040fe400078e0208 */
[----:B------:R-:W5:Y:S02]  /*02c0*/  LDG.E.CONSTANT R8, desc[UR10][R8.64] ;  /* 0x0000000a08087981 */ /* 0x000f64000c1e9900 */
[C---:B------:R-:W-:Y:S02]  /*02d0*/  IMAD.WIDE R4, R19.reuse, 0x4, R2 ;  /* 0x0000000413047825 */ /* 0x040fe400078e0202 */
[----:B------:R-:W5:Y:S02]  /*02e0*/  LDG.E.CONSTANT R29, desc[UR10][R2.64] ;  /* 0x0000000a021d7981 */ /* 0x000f64000c1e9900 */
[----:B------:R-:W-:-:S02]  /*02f0*/  IMAD.WIDE R12, R19, 0x4, R4 ;  /* 0x00000004130c7825 */ /* 0x000fc400078e0204 */
[----:B------:R-:W5:Y:S02]  /*0300*/  LDG.E.CONSTANT R4, desc[UR10][R4.64] ;  /* 0x0000000a04047981 */ /* 0x000f64000c1e9900 */
[C---:B------:R-:W-:Y:S02]  /*0310*/  IMAD.WIDE R16, R19.reuse, 0x4, R12 ;  /* 0x0000000413107825 */ /* 0x040fe400078e020c */
[----:B------:R-:W5:Y:S02]  /*0320*/  LDG.E.CONSTANT R12, desc[UR10][R12.64] ;  /* 0x0000000a0c0c7981 */ /* 0x000f64000c1e9900 */
[C---:B------:R-:W-:Y:S02]  /*0330*/  IMAD.WIDE R26, R19.reuse, 0x4, R16 ;  /* 0x00000004131a7825 */ /* 0x040fe400078e0210 */
[----:B------:R-:W5:Y:S02]  /*0340*/  LDG.E.CONSTANT R16, desc[UR10][R16.64] ;  /* 0x0000000a10107981 */ /* 0x000f64000c1e9900 */
[----:B------:R-:W-:-:S02]  /*0350*/  IMAD.WIDE R10, R19, 0x4, R26 ;  /* 0x00000004130a7825 */ /* 0x000fc400078e021a */
[----:B------:R-:W5:Y:S04]  /*0360*/  LDG.E.CONSTANT R26, desc[UR10][R26.64] ;  /* 0x0000000a1a1a7981 */ /* 0x000f68000c1e9900 */
[----:B------:R-:W5:Y:S01]  /*0370*/  LDG.E.CONSTANT R10, desc[UR10][R10.64] ;  /* 0x0000000a0a0a7981 */ /* 0x000f62000c1e9900 */
[----:B------:R-:W-:-:S04]  /*0380*/  UIADD3 UR6, UPT, UPT, UR6, 0x10, URZ ;  /* 0x0000001006067890 */ /* 0x000fc8000fffe0ff */
[----:B------:R-:W-:Y:S01]  /*0390*/  UISETP.NE.AND UP1, UPT, UR6, URZ, UPT ;  /* 0x000000ff0600728c */ /* 0x000fe2000bf25270 */
[----:B------:R-:W-:Y:S01]  /*03a0*/  LEA R0, R19, R0, 0x4 ;  /* 0x0000000013007211 */ /* 0x000fe200078e20ff */
[----:B--2---:R-:W-:-:S04]  /*03b0*/  FADD R24, R24, R15 ;  /* 0x0000000f18187221 */ /* 0x004fc80000000000 */
[----:B---3--:R-:W-:-:S04]  /*03c0*/  FADD R23, R24, R23 ;  /* 0x0000001718177221 */ /* 0x008fc80000000000 */
[----:B----4-:R-:W-:-:S04]  /*03d0*/  FADD R22, R23, R22 ;  /* 0x0000001617167221 */ /* 0x010fc80000000000 */
[----:B-----5:R-:W-:-:S04]  /*03e0*/  FADD R21, R22, R21 ;  /* 0x0000001516157221 */ /* 0x020fc80000000000 */
[----:B------:R-:W-:-:S04]  /*03f0*/  FADD R21, R21, R20 ;  /* 0x0000001415157221 */ /* 0x000fc80000000000 */
        /* <DEDUP_REMOVED lines=10> */
[----:B------:R-:W-:Y:S01]  /*04a0*/  FADD R15, R29, R10 ;  /* 0x0000000a1d0f7221 */ /* 0x000fe20000000000 */
[----:B------:R-:W-:Y:S06]  /*04b0*/  BRA.U UP1, `(.L_x_76) ;  /* 0xfffffffd012c7547 */ /* 0x000fec000b83ffff */
.L_x_75:
[----:B------:R-:W-:Y:S05]  /*04c0*/  BRA.U !UP0, `(.L_x_74) ;  /* 0x0000000108f87547 */ /* 0x000fea000b800000 */
[----:B------:R-:W-:Y:S02]  /*04d0*/  UISETP.GE.U32.AND UP0, UPT, UR5, 0x8, UPT ;  /* 0x000000080500788c */ /* 0x000fe4000bf06070 */
[----:B------:R-:W-:-:S04]  /*04e0*/  ULOP3.LUT UR6, UR7, 0x7, URZ, 0xc0, !UPT ;  /* 0x0000000707067892 */ /* 0x000fc8000f8ec0ff */
[----:B------:R-:W-:-:S03]  /*04f0*/  UISETP.NE.AND UP1, UPT, UR6, URZ, UPT ;  /* 0x000000ff0600728c */ /* 0x000fc6000bf25270 */
[----:B------:R-:W-:Y:S08]  /*0500*/  BRA.U !UP0, `(.L_x_77) ;  /* 0x00000001086c7547 */ /* 0x000ff0000b800000 */
[----:B------:R-:W0:Y:S01]  /*0510*/  LDC.64 R2, c[0x0][0x380] ;  /* 0x0000e000ff027b82 */ /* 0x000e220000000a00 */
[----:B------:R-:W-:-:S04]  /*0520*/  IMAD R5, R19, UR4, R14 ;  /* 0x0000000413057c24 */ /* 0x000fc8000f8e020e */
[----:B0-----:R-:W-:-:S04]  /*0530*/  IMAD.WIDE R2, R5, 0x4, R2 ;  /* 0x0000000405027825 */ /* 0x001fc800078e0202 */
[C---:B------:R-:W-:Y:S02]  /*0540*/  IMAD.WIDE R4, R19.reuse, 0x4, R2 ;  /* 0x0000000413047825 */ /* 0x040fe400078e0202 */
[----:B------:R-:W2:Y:S02]  /*0550*/  LDG.E.CONSTANT R2, desc[UR10][R2.64] ;  /* 0x0000000a02027981 */ /* 0x000ea4000c1e9900 */
[C---:B------:R-:W-:Y:S02]  /*0560*/  IMAD.WIDE R6, R19.reuse, 0x4, R4 ;  /* 0x0000000413067825 */ /* 0x040fe400078e0204 */
[----:B------:R-:W3:Y:S02]  /*0570*/  LDG.E.CONSTANT R5, desc[UR10][R4.64] ;  /* 0x0000000a04057981 */ /* 0x000ee4000c1e9900 */
[C---:B------:R-:W-:Y:S02]  /*0580*/  IMAD.WIDE R8, R19.reuse, 0x4, R6 ;  /* 0x0000000413087825 */ /* 0x040fe400078e0206 */
[----:B------:R-:W4:Y:S02]  /*0590*/  LDG.E.CONSTANT R7, desc[UR10][R6.64] ;  /* 0x0000000a06077981 */ /* 0x000f24000c1e9900 */
        /* <DEDUP_REMOVED lines=9> */
[----:B------:R-:W-:Y:S01]  /*0630*/  UIADD3 UR4, UPT, UPT, UR4, 0x8, URZ ;  /* 0x0000000804047890 */ /* 0x000fe2000fffe0ff */
[----:B--2---:R-:W-:-:S04]  /*0640*/  FADD R2, R15, R2 ;  /* 0x000000020f027221 */ /* 0x004fc80000000000 */
[----:B---3--:R-:W-:-:S04]  /*0650*/  FADD R2, R2, R5 ;  /* 0x0000000502027221 */ /* 0x008fc80000000000 */
[----:B----4-:R-:W-:-:S04]  /*0660*/  FADD R2, R2, R7 ;  /* 0x0000000702027221 */ /* 0x010fc80000000000 */
[----:B-----5:R-:W-:-:S04]  /*0670*/  FADD R2, R2, R9 ;  /* 0x0000000902027221 */ /* 0x020fc80000000000 */
[----:B------:R-:W-:-:S04]  /*0680*/  FADD R2, R2, R11 ;  /* 0x0000000b02027221 */ /* 0x000fc80000000000 */
[----:B------:R-:W-:-:S04]  /*0690*/  FADD R2, R2, R13 ;  /* 0x0000000d02027221 */ /* 0x000fc80000000000 */
[----:B------:R-:W-:-:S04]  /*06a0*/  FADD R2, R2, R17 ;  /* 0x0000001102027221 */ /* 0x000fc80000000000 */
[----:B------:R-:W-:-:S07]  /*06b0*/  FADD R15, R2, R21 ;  /* 0x00000015020f7221 */ /* 0x000fce0000000000 */
.L_x_77:
        /* <DEDUP_REMOVED lines=12> */
[----:B------:R-:W-:Y:S02]  /*0780*/  IMAD.WIDE R8, R19, 0x4, R6 ;  /* 0x0000000413087825 */ /* 0x000fe400078e0206 */
[----:B------:R-:W4:Y:S04]  /*0790*/  LDG.E.CONSTANT R6, desc[UR10][R6.64] ;  /* 0x0000000a06067981 */ /* 0x000f28000c1e9900 */
[----:B------:R-:W5:Y:S01]  /*07a0*/  LDG.E.CONSTANT R8, desc[UR10][R8.64] ;  /* 0x0000000a08087981 */ /* 0x000f62000c1e9900 */
[----:B------:R-:W-:Y:S01]  /*07b0*/  UIADD3 UR4, UPT, UPT, UR4, 0x4, URZ ;  /* 0x0000000404047890 */ /* 0x000fe2000fffe0ff */
[----:B--2---:R-:W-:-:S04]  /*07c0*/  FADD R15, R15, R2 ;  /* 0x000000020f0f7221 */ /* 0x004fc80000000000 */
[----:B---3--:R-:W-:-:S04]  /*07d0*/  FADD R15, R15, R4 ;  /* 0x000000040f0f7221 */ /* 0x008fc80000000000 */
[----:B----4-:R-:W-:-:S04]  /*07e0*/  FADD R15, R15, R6 ;  /* 0x000000060f0f7221 */ /* 0x010fc80000000000 */
[----:B-----5:R-:W-:-:S07]  /*07f0*/  FADD R15, R15, R8 ;  /* 0x000000080f0f7221 */ /* 0x020fce0000000000 */
.L_x_78:
[----:B------:R-:W-:Y:S05]  /*0800*/  BRA.U !UP1, `(.L_x_74) ;  /* 0x0000000109287547 */ /* 0x000fea000b800000 */
[----:B------:R-:W0:Y:S01]  /*0810*/  LDC.64 R4, c[0x0][0x380] ;  /* 0x0000e000ff047b82 */ /* 0x000e220000000a00 */
[----:B------:R-:W-:Y:S01]  /*0820*/  IMAD R0, R19, UR4, R14 ;  /* 0x0000000413007c24 */ /* 0x000fe2000f8e020e */
[----:B------:R-:W-:-:S12]  /*0830*/  UIADD3 UR5, UPT, UPT, -UR5, URZ, URZ ;  /* 0x000000ff05057290 */ /* 0x000fd8000fffe1ff */
.L_x_79:
[----:B0-----:R-:W-:-:S06]  /*0840*/  IMAD.WIDE R2, R0, 0x4, R4 ;  /* 0x0000000400027825 */ /* 0x001fcc00078e0204 */
[----:B------:R-:W2:Y:S01]  /*0850*/  LDG.E.CONSTANT R2, desc[UR10][R2.64] ;  /* 0x0000000a02027981 */ /* 0x000ea2000c1e9900 */
[----:B------:R-:W-:Y:S01]  /*0860*/  UIADD3 UR5, UPT, UPT, UR5, 0x1, URZ ;  /* 0x0000000105057890 */ /* 0x000fe2000fffe0ff */
[----:B------:R-:W-:-:S03]  /*0870*/  IADD3 R0, PT, PT, R0, R19, RZ ;  /* 0x0000001300007210 */ /* 0x000fc60007ffe0ff */
[----:B------:R-:W-:Y:S01]  /*0880*/  UISETP.NE.AND UP0, UPT, UR5, URZ, UPT ;  /* 0x000000ff0500728c */ /* 0x000fe2000bf05270 */
[----:B--2---:R-:W-:-:S08]  /*0890*/  FADD R15, R2, R15 ;  /* 0x0000000f020f7221 */ /* 0x004fd00000000000 */
[----:B------:R-:W-:Y:S05]  /*08a0*/  BRA.U UP0, `(.L_x_79) ;  /* 0xfffffffd00e47547 */ /* 0x000fea000b83ffff */
.L_x_74:
[----:B------:R-:W-:Y:S01]  /*08b0*/  I2FP.F32.S32 R4, UR7 ;  /* 0x0000000700047c45 */ /* 0x000fe20008201400 */
[----:B------:R-:W-:Y:S03]  /*08c0*/  BSSY.RECONVERGENT B0, `(.L_x_80) ;  /* 0x000000d000007945 */ /* 0x000fe60003800200 */
[----:B------:R-:W0:Y:S08]  /*08d0*/  MUFU.RCP R3, R4 ;  /* 0x0000000400037308 */ /* 0x000e300000001000 */
[----:B------:R-:W1:Y:S01]  /*08e0*/  FCHK P0, R15, R4 ;  /* 0x000000040f007302 */ /* 0x000e620000000000 */
[----:B0-----:R-:W-:-:S04]  /*08f0*/  FFMA R0, -R4, R3, 1 ;  /* 0x3f80000004007423 */ /* 0x001fc80000000103 */
[----:B------:R-:W-:-:S04]  /*0900*/  FFMA R0, R3, R0, R3 ;  /* 0x0000000003007223 */ /* 0x000fc80000000003 */
[----:B------:R-:W-:-:S04]  /*0910*/  FFMA R3, R0, R15, RZ ;  /* 0x0000000f00037223 */ /* 0x000fc800000000ff */
[----:B------:R-:W-:-:S04]  /*0920*/  FFMA R2, -R4, R3, R15 ;  /* 0x0000000304027223 */ /* 0x000fc8000000010f */
[----:B------:R-:W-:Y:S01]  /*0930*/  FFMA R5, R0, R2, R3 ;  /* 0x0000000200057223 */ /* 0x000fe20000000003 */
[----:B-1----:R-:W-:Y:S06]  /*0940*/  @!P0 BRA `(.L_x_81) ;  /* 0x0000000000108947 */ /* 0x002fec0003800000 */
[----:B------:R-:W-:Y:S02]  /*0950*/  MOV R3, R15 ;  /* 0x0000000f00037202 */ /* 0x000fe40000000f00 */
[----:B------:R-:W-:-:S07]  /*0960*/  MOV R2, 0x980 ;  /* 0x0000098000027802 */ /* 0x000fce0000000f00 */
[----:B------:R-:W-:Y:S05]  /*0970*/  CALL.REL.NOINC `($__internal_3_$__cuda_sm3x_div_rn_noftz_f32_slowpath) ;  /* 0x0000000c00647944 */ /* 0x000fea0003c00000 */
[----:B------:R-:W-:-:S07]  /*0980*/  MOV R5, R0 ;  /* 0x0000000000057202 */ /* 0x000fce0000000f00 */
.L_x_81:
[----:B------:R-:W-:Y:S05]  /*0990*/  BSYNC.RECONVERGENT B0 ;  /* 0x0000000000007941 */ /* 0x000fea0003800200 */
.L_x_80:
[----:B------:R-:W0:Y:S01]  /*09a0*/  LDC.64 R2, c[0x0][0x388] ;  /* 0x0000e200ff027b82 */ /* 0x000e220000000a00 */
[C---:B------:R-:W-:Y:S01]  /*09b0*/  ISETP.NE.AND P0, PT, R14.reuse, RZ, PT ;  /* 0x000000ff0e00720c */ /* 0x040fe20003f05270 */
[----:B0-----:R-:W-:-:S05]  /*09c0*/  IMAD.WIDE R14, R14, 0x4, R2 ;  /* 0x000000040e0e7825 */ /* 0x001fca00078e0202 */
[----:B------:R0:W-:Y:S01]  /*09d0*/  STG.E desc[UR10][R14.64], R5 ;  /* 0x000000050e007986 */ /* 0x0001e2000c10190a */
[----:B------:R-:W-:Y:S06]  /*09e0*/  BAR.SYNC.DEFER_BLOCKING 0x0 ;  /* 0x0000000000007b1d */ /* 0x000fec0000010000 */
[----:B------:R-:W-:Y:S05]  /*09f0*/  @P0 EXIT ;  /* 0x000000000000094d */ /* 0x000fea0003800000 */
[----:B------:R-:W1:Y:S02]  /*0a00*/  LDCU UR4, c[0x0][0x39c] ;  /* 0x00007380ff0477ac */ /* 0x000e640008000800 */
[----:B-1----:R-:W-:-:S04]  /*0a10*/  I2FP.F32.S32 R0, UR4 ;  /* 0x0000000400007c45 */ /* 0x002fc80008201400 */
[----:B------:R-:W-:-:S04]  /*0a20*/  IADD3 R2, PT, PT, R0, 0x1800000, RZ ;  /* 0x0180000000027810 */ /* 0x000fc80007ffe0ff */
[----:B------:R-:W-:-:S04]  /*0a30*/  LOP3.LUT R2, R2, 0x7f800000, RZ, 0xc0, !PT ;  /* 0x7f80000002027812 */ /* 0x000fc800078ec0ff */
[----:B------:R-:W-:-:S13]  /*0a40*/  ISETP.GT.U32.AND P0, PT, R2, 0x1ffffff, PT ;  /* 0x01ffffff0200780c */ /* 0x000fda0003f04070 */
[----:B------:R-:W-:Y:S05]  /*0a50*/  @P0 BRA `(.L_x_82) ;  /* 0x00000000000c0947 */ /* 0x000fea0003800000 */
[----:B------:R-:W-:-:S07]  /*0a60*/  MOV R2, 0xa80 ;  /* 0x00000a8000027802 */ /* 0x000fce0000000f00 */
[----:B0-----:R-:W-:Y:S05]  /*0a70*/  CALL.REL.NOINC `($__internal_2_$__cuda_sm20_rcp_rn_f32_slowpath) ;  /* 0x0000000800547944 */ /* 0x001fea0003c00000 */
[----:B------:R-:W-:Y:S05]  /*0a80*/  BRA `(.L_x_83) ;  /* 0x0000000000107947 */ /* 0x000fea0003800000 */
.L_x_82:
[----:B------:R-:W1:Y:S02]  /*0a90*/  MUFU.RCP R3, R0 ;  /* 0x0000000000037308 */ /* 0x000e640000001000 */
[----:B-1----:R-:W-:-:S04]  /*0aa0*/  FFMA R2, R0, R3, -1 ;  /* 0xbf80000000027423 */ /* 0x002fc80000000003 */
[----:B------:R-:W-:-:S04]  /*0ab0*/  FADD.FTZ R2, -R2, -RZ ;  /* 0x800000ff02027221 */ /* 0x000fc80000010100 */
[----:B------:R-:W-:-:S07]  /*0ac0*/  FFMA R4, R3, R2, R3 ;  /* 0x0000000203047223 */ /* 0x000fce0000000003 */
.L_x_83:
[----:B------:R-:W1:Y:S01]  /*0ad0*/  LDCU UR6, c[0x0][0x39c] ;  /* 0x00007380ff0677ac */ /* 0x000e620008000800 */
[----:B------:R-:W-:Y:S01]  /*0ae0*/  HFMA2 R0, -RZ, RZ, 0, 0 ;  /* 0x00000000ff007431 */ /* 0x000fe200000001ff */
[----:B-1----:R-:W-:-:S09]  /*0af0*/  UISETP.GE.AND UP0, UPT, UR6, 0x1, UPT ;  /* 0x000000010600788c */ /* 0x002fd2000bf06270 */
[----:B------:R-:W-:Y:S05]  /*0b00*/  BRA.U !UP0, `(.L_x_84) ;  /* 0x00000009081c7547 */ /* 0x000fea000b800000 */
[----:B------:R-:W-:Y:S01]  /*0b10*/  UIADD3 UR4, UPT, UPT, UR6, -0x1, URZ ;  /* 0xffffffff06047890 */ /* 0x000fe2000fffe0ff */
[----:B------:R-:W-:Y:S01]  /*0b20*/  MOV R0, RZ ;  /* 0x000000ff00007202 */ /* 0x000fe20000000f00 */
[----:B------:R-:W-:Y:S01]  /*0b30*/  ULOP3.LUT UR7, UR6, 0xf, URZ, 0xc0, !UPT ;  /* 0x0000000f06077892 */ /* 0x000fe2000f8ec0ff */
[----:B0-----:R-:W-:Y:S01]  /*0b40*/  MOV R5, RZ ;  /* 0x000000ff00057202 */ /* 0x001fe20000000f00 */
[----:B------:R-:W-:Y:S02]  /*0b50*/  UISETP.GE.U32.AND UP1, UPT, UR4, 0xf, UPT ;  /* 0x0000000f0400788c */ /* 0x000fe4000bf26070 */
[----:B------:R-:W-:-:S07]  /*0b60*/  UISETP.NE.AND UP0, UPT, UR7, URZ, UPT ;  /* 0x000000ff0700728c */ /* 0x000fce000bf05270 */
[----:B------:R-:W-:Y:S05]  /*0b70*/  BRA.U !UP1, `(.L_x_85) ;  /* 0x0000000109f87547 */ /* 0x000fea000b800000 */
[----:B------:R-:W0:Y:S01]  /*0b80*/  LDCU.64 UR4, c[0x0][0x388] ;  /* 0x00007100ff0477ac */ /* 0x000e220008000a00 */
[----:B------:R-:W-:Y:S01]  /*0b90*/  MOV R0, RZ ;  /* 0x000000ff00007202 */ /* 0x000fe20000000f00 */
[----:B------:R-:W-:-:S04]  /*0ba0*/  ULOP3.LUT UR8, UR6, 0x7ffffff0, URZ, 0xc0, !UPT ;  /* 0x7ffffff006087892 */ /* 0x000fc8000f8ec0ff */
[----:B------:R-:W-:Y:S02]  /*0bb0*/  UIADD3 UR9, UPT, UPT, -UR8, URZ, URZ ;  /* 0x000000ff08097290 */ /* 0x000fe4000fffe1ff */
[----:B------:R-:W-:Y:S01]  /*0bc0*/  MOV R5, UR8 ;  /* 0x0000000800057c02 */ /* 0x000fe20008000f00 */
[----:B0-----:R-:W-:-:S04]  /*0bd0*/  UIADD3 UR4, UP1, UPT, UR4, 0x20, URZ ;  /* 0x0000002004047890 */ /* 0x001fc8000ff3e0ff */
[----:B------:R-:W-:Y:S02]  /*0be0*/  UIADD3.X UR5, UPT, UPT, URZ, UR5, URZ, UP1, !UPT ;  /* 0x00000005ff057290 */ /* 0x000fe40008ffe4ff */
[----:B------:R-:W-:-:S04]  /*0bf0*/  MOV R2, UR4 ;  /* 0x0000000400027c02 */ /* 0x000fc80008000f00 */
[----:B------:R-:W-:-:S07]  /*0c00*/  MOV R3, UR5 ;  /* 0x0000000500037c02 */ /* 0x000fce0008000f00 */
.L_x_86:
[----:B------:R-:W2:Y:S04]  /*0c10*/  LDG.E R29, desc[UR10][R2.64+-0x20] ;  /* 0xffffe00a021d7981 */ /* 0x000ea8000c1e1900 */
[----:B------:R-:W3:Y:S04]  /*0c20*/  LDG.E R6, desc[UR10][R2.64+-0x1c] ;  /* 0xffffe40a02067981 */ /* 0x000ee8000c1e1900 */
        /* <DEDUP_REMOVED lines=13> */
[----:B------:R0:W5:Y:S01]  /*0d00*/  LDG.E R7, desc[UR10][R2.64+0x1c] ;  /* 0x00001c0a02077981 */ /* 0x000162000c1e1900 */
[----:B------:R-:W-:-:S04]  /*0d10*/  UIADD3 UR9, UPT, UPT, UR9, 0x10, URZ ;  /* 0x0000001009097890 */ /* 0x000fc8000fffe0ff */
[----:B------:R-:W-:Y:S01]  /*0d20*/  UISETP.NE.AND UP1, UPT, UR9, URZ, UPT ;  /* 0x000000ff0900728c */ /* 0x000fe2000bf25270 */
[----:B0-----:R-:W-:-:S04]  /*0d30*/  IADD3 R2, P0, PT, R2, 0x40, RZ ;  /* 0x0000004002027810 */ /* 0x001fc80007f1e0ff */
[----:B------:R-:W-:Y:S01]  /*0d40*/  IADD3.X R3, PT, PT, RZ, R3, RZ, P0, !PT ;  /* 0x00000003ff037210 */ /* 0x000fe200007fe4ff */
[----:B--2---:R-:W-:-:S04]  /*0d50*/  FADD R29, R29, -R4 ;  /* 0x800000041d1d7221 */ /* 0x004fc80000000000 */
[----:B------:R-:W-:Y:S01]  /*0d60*/  FFMA R0, R29, R29, R0 ;  /* 0x0000001d1d007223 */ /* 0x000fe20000000000 */
[----:B---3--:R-:W-:-:S04]  /*0d70*/  FADD R29, R6, -R4 ;  /* 0x80000004061d7221 */ /* 0x008fc80000000000 */
[----:B------:R-:W-:Y:S01]  /*0d80*/  FFMA R0, R29, R29, R0 ;  /* 0x0000001d1d007223 */ /* 0x000fe20000000000 */
[----:B----4-:R-:W-:-:S04]  /*0d90*/  FADD R29, R8, -R4 ;  /* 0x80000004081d7221 */ /* 0x010fc80000000000 */
[----:B------:R-:W-:Y:S01]  /*0da0*/  FFMA R0, R29, R29, R0 ;  /* 0x0000001d1d007223 */ /* 0x000fe20000000000 */
[----:B-----5:R-:W-:-:S04]  /*0db0*/  FADD R29, R10, -R4 ;  /* 0x800000040a1d7221 */ /* 0x020fc80000000000 */
[----:B------:R-:W-:Y:S01]  /*0dc0*/  FFMA R0, R29, R29, R0 ;  /* 0x0000001d1d007223 */ /* 0x000fe20000000000 */
[--C-:B------:R-:W-:Y:S01]  /*0dd0*/  FADD R29, R12, -R4.reuse ;  /* 0x800000040c1d7221 */ /* 0x100fe20000000000 */
[----:B------:R-:W-:-:S03]  /*0de0*/  FADD R27, R27, -R4 ;  /* 0x800000041b1b7221 */ /* 0x000fc60000000000 */
[----:B------:R-:W-:Y:S01]  /*0df0*/  FFMA R0, R29, R29, R0 ;  /* 0x0000001d1d007223 */ /* 0x000fe20000000000 */
        /* <DEDUP_REMOVED lines=19> */
[----:B------:R-:W-:-:S04]  /*0f30*/  FFMA R0, R11, R11, R0 ;  /* 0x0000000b0b007223 */ /* 0x000fc80000000000 */
[----:B------:R-:W-:Y:S01]  /*0f40*/  FFMA R0, R7, R7, R0 ;  /* 0x0000000707007223 */ /* 0x000fe20000000000 */
[----:B------:R-:W-:Y:S06]  /*0f50*/  BRA.U UP1, `(.L_x_86) ;  /* 0xfffffffd012c7547 */ /* 0x000fec000b83ffff */
.L_x_85:
[----:B------:R-:W-:Y:S05]  /*0f60*/  BRA.U !UP0, `(.L_x_84) ;  /* 0x0000000508047547 */ /* 0x000fea000b800000 */
[----:B------:R-:W-:Y:S02]  /*0f70*/  UISETP.GE.U32.AND UP0, UPT, UR7, 0x8, UPT ;  /* 0x000000080700788c */ /* 0x000fe4000bf06070 */
[----:B------:R-:W-:-:S04]  /*0f80*/  ULOP3.LUT UR5, UR6, 0x7, URZ, 0xc0, !UPT ;  /* 0x0000000706057892 */ /* 0x000fc8000f8ec0ff */
[----:B------:R-:W-:-:S03]  /*0f90*/  UISETP.NE.AND UP1, UPT, UR5, URZ, UPT ;  /* 0x000000ff0500728c */ /* 0x000fc6000bf25270 */
[----:B------:R-:W-:Y:S08]  /*0fa0*/  BRA.U !UP0, `(.L_x_87) ;  /* 0x00000001086c7547 */ /* 0x000ff0000b800000 */
[----:B------:R-:W0:Y:S02]  /*0fb0*/  LDC.64 R2, c[0x0][0x388] ;  /* 0x0000e200ff027b82 */ /* 0x000e240000000a00 */
[----:B0-----:R-:W-:-:S05]  /*0fc0*/  IMAD.WIDE.U32 R2, R5, 0x4, R2 ;  /* 0x0000000405027825 */ /* 0x001fca00078e0002 */
[----:B------:R-:W2:Y:S04]  /*0fd0*/  LDG.E R7, desc[UR10][R2.64] ;  /* 0x0000000a02077981 */ /* 0x000ea8000c1e1900 */
[----:B------:R-:W3:Y:S04]  /*0fe0*/  LDG.E R9, desc[UR10][R2.64+0x4] ;  /* 0x0000040a02097981 */ /* 0x000ee8000c1e1900 */
[----:B------:R-:W4:Y:S04]  /*0ff0*/  LDG.E R11, desc[UR10][R2.64+0x8] ;  /* 0x0000080a020b7981 */ /* 0x000f28000c1e1900 */
[----:B------:R-:W5:Y:S04]  /*1000*/  LDG.E R13, desc[UR10][R2.64+0xc] ;  /* 0x00000c0a020d7981 */ /* 0x000f68000c1e1900 */
[----:B------:R-:W5:Y:S04]  /*1010*/  LDG.E R15, desc[UR10][R2.64+0x10] ;  /* 0x0000100a020f7981 */ /* 0x000f68000c1e1900 */
[----:B------:R-:W5:Y:S04]  /*1020*/  LDG.E R17, desc[UR10][R2.64+0x14] ;  /* 0x0000140a02117981 */ /* 0x000f68000c1e1900 */
[----:B------:R-:W5:Y:S04]  /*1030*/  LDG.E R19, desc[UR10][R2.64+0x18] ;  /* 0x0000180a02137981 */ /* 0x000f68000c1e1900 */
[----:B------:R-:W5:Y:S01]  /*1040*/  LDG.E R21, desc[UR10][R2.64+0x1c] ;  /* 0x00001c0a02157981 */ /* 0x000f62000c1e1900 */
[----:B------:R-:W-:Y:S01]  /*1050*/  IADD3 R5, PT, PT, R5, 0x8, RZ ;  /* 0x0000000805057810 */ /* 0x000fe20007ffe0ff */
[----:B--2---:R-:W-:-:S04]  /*1060*/  FADD R7, R7, -R4 ;  /* 0x8000000407077221 */ /* 0x004fc80000000000 */
[----:B------:R-:W-:Y:S01]  /*1070*/  FFMA R0, R7, R7, R0 ;  /* 0x0000000707007223 */ /* 0x000fe20000000000 */
[--C-:B---3--:R-:W-:Y:S01]  /*1080*/  FADD R9, R9, -R4.reuse ;  /* 0x8000000409097221 */ /* 0x108fe20000000000 */
[----:B----4-:R-:W-:-:S03]  /*1090*/  FADD R11, R11, -R4 ;  /* 0x800000040b0b7221 */ /* 0x010fc60000000000 */
[----:B------:R-:W-:Y:S01]  /*10a0*/  FFMA R0, R9, R9, R0 ;  /* 0x0000000909007223 */ /* 0x000fe20000000000 */
[----:B-----5:R-:W-:-:S03]  /*10b0*/  FADD R13, R13, -R4 ;  /* 0x800000040d0d7221 */ /* 0x020fc60000000000 */
        /* <DEDUP_REMOVED lines=9> */
[----:B------:R-:W-:-:S07]  /*1150*/  FFMA R0, R21, R21, R0 ;  /* 0x0000001515007223 */ /* 0x000fce0000000000 */
.L_x_87:
        /* <DEDUP_REMOVED lines=18> */
[----:B------:R-:W-:-:S04]  /*1280*/  FFMA R0, R11, R11, R0 ;  /* 0x0000000b0b007223 */ /* 0x000fc80000000000 */
[----:B------:R-:W-:-:S07]  /*1290*/  FFMA R0, R13, R13, R0 ;  /* 0x0000000d0d007223 */ /* 0x000fce0000000000 */
.L_x_88:
[----:B------:R-:W-:Y:S05]  /*12a0*/  BRA.U !UP1, `(.L_x_84) ;  /* 0x0000000109347547 */ /* 0x000fea000b800000 */
[----:B------:R-:W0:Y:S01]  /*12b0*/  LDC.64 R2, c[0x0][0x388] ;  /* 0x0000e200ff027b82 */ /* 0x000e220000000a00 */
[----:B------:R-:W-:Y:S01]  /*12c0*/  UIADD3 UR4, UPT, UPT, -UR4, URZ, URZ ;  /* 0x000000ff04047290 */ /* 0x000fe2000fffe1ff */
[----:B0-----:R-:W-:-:S05]  /*12d0*/  IMAD.WIDE.U32 R2, R5, 0x4, R2 ;  /* 0x0000000405027825 */ /* 0x001fca00078e0002 */
[----:B------:R-:W-:-:S07]  /*12e0*/  MOV R7, R3 ;  /* 0x0000000300077202 */ /* 0x000fce0000000f00 */
.L_x_89:
[----:B------:R-:W-:-:S06]  /*12f0*/  MOV R3, R7 ;  /* 0x0000000700037202 */ /* 0x000fcc0000000f00 */
[----:B------:R0:W2:Y:S01]  /*1300*/  LDG.E R3, desc[UR10][R2.64] ;  /* 0x0000000a02037981 */ /* 0x0000a2000c1e1900 */
[----:B------:R-:W-:-:S04]  /*1310*/  UIADD3 UR4, UPT, UPT, UR4, 0x1, URZ ;  /* 0x0000000104047890 */ /* 0x000fc8000fffe0ff */
[----:B------:R-:W-:Y:S01]  /*1320*/  UISETP.NE.AND UP0, UPT, UR4, URZ, UPT ;  /* 0x000000ff0400728c */ /* 0x000fe2000bf05270 */
[----:B0-----:R-:W-:-:S04]  /*1330*/  IADD3 R2, P0, PT, R2, 0x4, RZ ;  /* 0x0000000402027810 */ /* 0x001fc80007f1e0ff */
[----:B------:R-:W-:Y:S01]  /*1340*/  IADD3.X R7, PT, PT, RZ, R7, RZ, P0, !PT ;  /* 0x00000007ff077210 */ /* 0x000fe200007fe4ff */
[----:B--2---:R-:W-:-:S04]  /*1350*/  FADD R5, R3, -R4 ;  /* 0x8000000403057221 */ /* 0x004fc80000000000 */
[----:B------:R-:W-:Y:S01]  /*1360*/  FFMA R0, R5, R5, R0 ;  /* 0x0000000505007223 */ /* 0x000fe20000000000 */
[----:B------:R-:W-:Y:S06]  /*1370*/  BRA.U UP0, `(.L_x_89) ;  /* 0xfffffffd00dc7547 */ /* 0x000fec000b83ffff */
.L_x_84:
[----:B------:R-:W1:Y:S01]  /*1380*/  LDC.64 R2, c[0x0][0x390] ;  /* 0x0000e400ff027b82 */ /* 0x000e620000000a00 */
[----:B------:R-:W0:Y:S02]  /*1390*/  LDCU UR4, c[0x0][0x3a0] ;  /* 0x00007400ff0477ac */ /* 0x000e240008000800 */
[----:B0-----:R-:W-:-:S05]  /*13a0*/  FMUL R5, R0, UR4 ;  /* 0x0000000400057c20 */ /* 0x001fca0008400000 */
[----:B-1----:R-:W-:Y:S01]  /*13b0*/  STG.E desc[UR10][R2.64], R5 ;  /* 0x0000000502007986 */ /* 0x002fe2000c10190a */
[----:B------:R-:W-:Y:S05]  /*13c0*/  EXIT ;  /* 0x000000000000794d */ /* 0x000fea0003800000 */
        .weak           $__internal_2_$__cuda_sm20_rcp_rn_f32_slowpath
        .type           $__internal_2_$__cuda_sm20_rcp_rn_f32_slowpath,@function
        .size           $__internal_2_$__cuda_sm20_rcp_rn_f32_slowpath,($__internal_3_$__cuda_sm3x_div_rn_noftz_f32_slowpath - $__internal_2_$__cuda_sm20_rcp_rn_f32_slowpath)
$__internal_2_$__cuda_sm20_rcp_rn_f32_slowpath:
[----:B------:R-:W-:-:S04]  /*13d0*/  SHF.L.U32 R3, R0, 0x1, RZ ;  /* 0x0000000100037819 */ /* 0x000fc800000006ff */
[----:B------:R-:W-:-:S04]  /*13e0*/  SHF.R.U32.HI R3, RZ, 0x18, R3 ;  /* 0x00000018ff037819 */ /* 0x000fc80000011603 */
[----:B------:R-:W-:-:S13]  /*13f0*/  ISETP.NE.U32.AND P0, PT, R3, RZ, PT ;  /* 0x000000ff0300720c */ /* 0x000fda0003f05070 */
[----:B------:R-:W-:Y:S05]  /*1400*/  @P0 BRA `(.L_x_90) ;  /* 0x00000000002c0947 */ /* 0x000fea0003800000 */
[----:B------:R-:W-:-:S04]  /*1410*/  SHF.L.U32 R3, R0, 0x1, RZ ;  /* 0x0000000100037819 */ /* 0x000fc800000006ff */
[----:B------:R-:W-:-:S13]  /*1420*/  ISETP.NE.AND P0, PT, R3, RZ, PT ;  /* 0x000000ff0300720c */ /* 0x000fda0003f05270 */
[----:B------:R2:W3:Y:S01]  /*1430*/  @!P0 MUFU.RCP R3, R0 ;  /* 0x0000000000038308 */ /* 0x0004e20000001000 */
[----:B------:R-:W-:Y:S05]  /*1440*/  @!P0 BRA `(.L_x_91) ;  /* 0x0000000000a48947 */ /* 0x000fea0003800000 */
[----:B------:R-:W-:-:S04]  /*1450*/  FFMA R4, R0, 1.84467440737095516160e+19, RZ ;  /* 0x5f80000000047823 */ /* 0x000fc800000000ff */
[----:B---3--:R-:W2:Y:S02]  /*1460*/  MUFU.RCP R3, R4 ;  /* 0x0000000400037308 */ /* 0x008ea40000001000 */
[----:B--2---:R-:W-:-:S04]  /*1470*/  FFMA R0, R4, R3, -1 ;  /* 0xbf80000004007423 */ /* 0x004fc80000000003 */
[----:B------:R-:W-:-:S04]  /*1480*/  FADD.FTZ R0, -R0, -RZ ;  /* 0x800000ff00007221 */ /* 0x000fc80000010100 */
[----:B------:R-:W-:-:S04]  /*1490*/  FFMA R0, R3, R0, R3 ;  /* 0x0000000003007223 */ /* 0x000fc80000000003 */
[----:B------:R-:W-:Y:S01]  /*14a0*/  FFMA R3, R0, 1.84467440737095516160e+19, RZ ;  /* 0x5f80000000037823 */ /* 0x000fe200000000ff */
[----:B------:R-:W-:Y:S06]  /*14b0*/  BRA `(.L_x_91) ;  /* 0x0000000000887947 */ /* 0x000fec0003800000 */
.L_x_90:
[----:B------:R-:W-:-:S04]  /*14c0*/  IADD3 R4, PT, PT, R3, -0xfd, RZ ;  /* 0xffffff0303047810 */ /* 0x000fc80007ffe0ff */
[----:B------:R-:W-:-:S13]  /*14d0*/  ISETP.GT.U32.AND P0, PT, R4, 0x1, PT ;  /* 0x000000010400780c */ /* 0x000fda0003f04070 */
[----:B------:R-:W-:Y:S05]  /*14e0*/  @P0 BRA `(.L_x_92) ;  /* 0x0000000000780947 */ /* 0x000fea0003800000 */
[----:B------:R-:W-:Y:S01]  /*14f0*/  LOP3.LUT R5, R0, 0x7fffff, RZ, 0xc0, !PT ;  /* 0x007fffff00057812 */ /* 0x000fe200078ec0ff */
[----:B------:R-:W-:-:S03]  /*1500*/  HFMA2 R9, -RZ, RZ, 0, 1.78813934326171875e-07 ;  /* 0x00000003ff097431 */ /* 0x000fc600000001ff */
[----:B------:R-:W-:-:S04]  /*1510*/  LOP3.LUT R5, R5, 0x3f800000, RZ, 0xfc, !PT ;  /* 0x3f80000005057812 */ /* 0x000fc800078efcff */
[----:B------:R-:W0:Y:S01]  /*1520*/  MUFU.RCP R6, R5 ;  /* 0x0000000500067308 */ /* 0x000e220000001000 */
[----:B------:R-:W-:Y:S01]  /*1530*/  SHF.L.U32 R10, R9, R4, RZ ;  /* 0x00000004090a7219 */ /* 0x000fe200000006ff */
[----:B0-----:R-:W-:-:S04]  /*1540*/  FFMA R7, R5, R6, -1 ;  /* 0xbf80000005077423 */ /* 0x001fc80000000006 */
[----:B------:R-:W-:-:S04]  /*1550*/  FADD.FTZ R7, -R7, -RZ ;  /* 0x800000ff07077221 */ /* 0x000fc80000010100 */
[CCC-:B------:R-:W-:Y:S01]  /*1560*/  FFMA.RM R8, R6.reuse, R7.reuse, R6.reuse ;  /* 0x0000000706087223 */ /* 0x1c0fe20000004006 */
[----:B------:R-:W-:-:S04]  /*1570*/  FFMA.RP R7, R6, R7, R6 ;  /* 0x0000000706077223 */ /* 0x000fc80000008006 */
[C---:B------:R-:W-:Y:S02]  /*1580*/  LOP3.LUT R6, R8.reuse, 0x7fffff, RZ, 0xc0, !PT ;  /* 0x007fffff08067812 */ /* 0x040fe400078ec0ff */
[----:B------:R-:W-:Y:S02]  /*1590*/  FSETP.NEU.FTZ.AND P0, PT, R8, R7, PT ;  /* 0x000000070800720b */ /* 0x000fe40003f1d000 */
[----:B------:R-:W-:Y:S02]  /*15a0*/  LOP3.LUT R7, R6, 0x800000, RZ, 0xfc, !PT ;  /* 0x0080000006077812 */ /* 0x000fe400078efcff */
[----:B------:R-:W-:Y:S02]  /*15b0*/  SEL R6, RZ, 0xffffffff, !P0 ;  /* 0xffffffffff067807 */ /* 0x000fe40004000000 */
[----:B------:R-:W-:Y:S02]  /*15c0*/  LOP3.LUT R5, R10, R7, RZ, 0xc0, !PT ;  /* 0x000000070a057212 */ /* 0x000fe400078ec0ff */
[----:B------:R-:W-:-:S02]  /*15d0*/  IADD3 R6, PT, PT, -R6, RZ, RZ ;  /* 0x000000ff06067210 */ /* 0x000fc40007ffe1ff */
[-C--:B------:R-:W-:Y:S02]  /*15e0*/  SHF.R.U32.HI R5, RZ, R4.reuse, R5 ;  /* 0x00000004ff057219 */ /* 0x080fe40000011605 */
[----:B------:R-:W-:Y:S02]  /*15f0*/  LOP3.LUT P1, RZ, R6, R4, R7, 0xf8, !PT ;  /* 0x0000000406ff7212 */ /* 0x000fe4000782f807 */
[C---:B------:R-:W-:Y:S02]  /*1600*/  LOP3.LUT P0, RZ, R5.reuse, 0x1, RZ, 0xc0, !PT ;  /* 0x0000000105ff7812 */ /* 0x040fe4000780c0ff */
[----:B------:R-:W-:-:S04]  /*1610*/  LOP3.LUT P2, RZ, R5, 0x2, RZ, 0xc0, !PT ;  /* 0x0000000205ff7812 */ /* 0x000fc8000784c0ff */
[----:B------:R-:W-:Y:S02]  /*1620*/  PLOP3.LUT P0, PT, P0, P1, P2, 0xe0, 0x0 ;  /* 0x000000000000781c */ /* 0x000fe40000703c20 */
[----:B------:R-:W-:Y:S02]  /*1630*/  LOP3.LUT P1, RZ, R0, 0x7fffff, RZ, 0xc0, !PT ;  /* 0x007fffff00ff7812 */ /* 0x000fe4000782c0ff */
[----:B------:R-:W-:-:S04]  /*1640*/  SEL R4, RZ, 0x1, !P0 ;  /* 0x00000001ff047807 */ /* 0x000fc80004000000 */
[----:B------:R-:W-:-:S04]  /*1650*/  IADD3 R4, PT, PT, -R4, RZ, RZ ;  /* 0x000000ff04047210 */ /* 0x000fc80007ffe1ff */
[----:B------:R-:W-:Y:S02]  /*1660*/  ISETP.GE.AND P0, PT, R4, RZ, PT ;  /* 0x000000ff0400720c */ /* 0x000fe40003f06270 */
[----:B------:R-:W-:-:S04]  /*1670*/  IADD3 R4, PT, PT, R3, -0xfc, RZ ;  /* 0xffffff0403047810 */ /* 0x000fc80007ffe0ff */
[----:B------:R-:W-:-:S07]  /*1680*/  SHF.R.U32.HI R3, RZ, R4, R7 ;  /* 0x00000004ff037219 */ /* 0x000fce0000011607 */
[----:B------:R-:W-:-:S04]  /*1690*/  @!P0 IADD3 R3, PT, PT, R3, 0x1, RZ ;  /* 0x0000000103038810 */ /* 0x000fc80007ffe0ff */
[----:B------:R-:W-:-:S04]  /*16a0*/  @!P1 SHF.L.U32 R3, R3, 0x1, RZ ;  /* 0x0000000103039819 */ /* 0x000fc800000006ff */
[----:B------:R-:W-:Y:S01]  /*16b0*/  LOP3.LUT R3, R3, 0x80000000, R0, 0xf8, !PT ;  /* 0x8000000003037812 */ /* 0x000fe200078ef800 */
[----:B------:R-:W-:Y:S06]  /*16c0*/  BRA `(.L_x_91) ;  /* 0x0000000000047947 */ /* 0x000fec0003800000 */
.L_x_92:
[----:B------:R0:W1:Y:S02]  /*16d0*/  MUFU.RCP R3, R0 ;  /* 0x0000000000037308 */ /* 0x0000640000001000 */
.L_x_91:
[----:B-1-3--:R-:W-:Y:S02]  /*16e0*/  MOV R4, R3 ;  /* 0x0000000300047202 */ /* 0x00afe40000000f00 */
[----:B------:R-:W-:-:S04]  /*16f0*/  MOV R3, 0x0 ;  /* 0x0000000000037802 */ /* 0x000fc80000000f00 */
[----:B0-2---:R-:W-:Y:S05]  /*1700*/  RET.REL.NODEC R2 `(_Z21load_balancing_kernelPKfPfS1_iif) ;  /* 0xffffffe8023c7950 */ /* 0x005fea0003c3ffff */
        .weak           $__internal_3_$__cuda_sm3x_div_rn_noftz_f32_slowpath
        .type           $__internal_3_$__cuda_sm3x_div_rn_noftz_f32_slowpath,@function
        .size           $__internal_3_$__cuda_sm3x_div_rn_noftz_f32_slowpath,(.L_x_156 - $__internal_3_$__cuda_sm3x_div_rn_noftz_f32_slowpath)
$__internal_3_$__cuda_sm3x_div_rn_noftz_f32_slowpath:
        /* <DEDUP_REMOVED lines=12> */
[----:B------:R-:W-:Y:S02]  /*17d0*/  FSETP.GTU.FTZ.AND P1, PT, |R4|, +INF , PT ;  /* 0x7f8000000400780b */ /* 0x000fe40003f3c200 */
[----:B------:R-:W-:Y:S02]  /*17e0*/  MOV R0, R4 ;  /* 0x0000000400007202 */ /* 0x000fe40000000f00 */
        /* <DEDUP_REMOVED lines=21> */
.L_x_94:
[----:B------:R-:W-:Y:S01]  /*1940*/  LEA R7, R5, 0xc0800000, 0x17 ;  /* 0xc080000005077811 */ /* 0x000fe200078eb8ff */
[----:B------:R-:W-:Y:S03]  /*1950*/  BSSY.RECONVERGENT B2, `(.L_x_99) ;  /* 0x0000036000027945 */ /* 0x000fe60003800200 */
[----:B------:R-:W-:Y:S02]  /*1960*/  IADD3 R7, PT, PT, -R7, R4, RZ ;  /* 0x0000000407077210 */ /* 0x000fe40007ffe1ff */
[----:B------:R-:W-:Y:S02]  /*1970*/  IADD3 R4, PT, PT, R10, -0x7f, RZ ;  /* 0xffffff810a047810 */ /* 0x000fe40007ffe0ff */
[----:B------:R-:W0:Y:S01]  /*1980*/  MUFU.RCP R8, R7 ;  /* 0x0000000700087308 */ /* 0x000e220000001000 */
[----:B------:R-:W-:Y:S01]  /*1990*/  FADD.FTZ R9, -R7, -RZ ;  /* 0x800000ff07097221 */ /* 0x000fe20000010100 */
[C---:B------:R-:W-:Y:S01]  /*19a0*/  IADD3 R5, PT, PT, R4.reuse, 0x7f, -R5 ;  /* 0x0000007f04057810 */ /* 0x040fe20007ffe805 */
[----:B------:R-:W-:-:S03]  /*19b0*/  IMAD R0, R4, -0x800000, R3 ;  /* 0xff80000004007824 */ /* 0x000fc600078e0203 */
[----:B------:R-:W-:Y:S01]  /*19c0*/  IADD3 R5, PT, PT, R5, R6, RZ ;  /* 0x0000000605057210 */ /* 0x000fe20007ffe0ff */
[----:B0-----:R-:W-:-:S04]  /*19d0*/  FFMA R11, R8, R9, 1 ;  /* 0x3f800000080b7423 */ /* 0x001fc80000000009 */
[----:B------:R-:W-:-:S04]  /*19e0*/  FFMA R10, R8, R11, R8 ;  /* 0x0000000b080a7223 */ /* 0x000fc80000000008 */
[----:B------:R-:W-:-:S04]  /*19f0*/  FFMA R3, R0, R10, RZ ;  /* 0x0000000a00037223 */ /* 0x000fc800000000ff */
[----:B------:R-:W-:-:S04]  /*1a00*/  FFMA R8, R9, R3, R0 ;  /* 0x0000000309087223 */ /* 0x000fc80000000000 */
[----:B------:R-:W-:-:S04]  /*1a10*/  FFMA R11, R10, R8, R3 ;  /* 0x000000080a0b7223 */ /* 0x000fc80000000003 */
[----:B------:R-:W-:-:S04]  /*1a20*/  FFMA R8, R9, R11, R0 ;  /* 0x0000000b09087223 */ /* 0x000fc80000000000 */
        /* <DEDUP_REMOVED lines=20> */
[----:B------:R-:W-:Y:S02]  /*1b70*/  ISETP.NE.AND P1, PT, R7, RZ, PT ;  /* 0x000000ff0700720c */ /* 0x000fe40003f25270 */
        /* <DEDUP_REMOVED lines=15> */
.L_x_101:
[----:B------:R-:W-:-:S04]  /*1c70*/  LOP3.LUT R0, R0, 0x80000000, RZ, 0xc0, !PT ;  /* 0x8000000000007812 */ /* 0x000fc800078ec0ff */
[----:B------:R-:W-:Y:S01]  /*1c80*/  LOP3.LUT R0, R0, 0x7f800000, RZ, 0xfc, !PT ;  /* 0x7f80000000007812 */ /* 0x000fe200078efcff */
[----:B------:R-:W-:Y:S06]  /*1c90*/  BRA `(.L_x_102) ;  /* 0x0000000000047947 */ /* 0x000fec0003800000 */
.L_x_100:
[----:B------:R-:W-:-:S07]  /*1ca0*/  LEA R0, R5, R0, 0x17 ;  /* 0x0000000005007211 */ /* 0x000fce00078eb8ff */
.L_x_102:
[----:B------:R-:W-:Y:S05]  /*1cb0*/  BSYNC.RECONVERGENT B2 ;  /* 0x0000000000027941 */ /* 0x000fea0003800200 */
.L_x_99:
[----:B------:R-:W-:Y:S05]  /*1cc0*/  BRA `(.L_x_103) ;  /* 0x0000000000207947 */ /* 0x000fea0003800000 */
.L_x_98:
[----:B------:R-:W-:-:S04]  /*1cd0*/  LOP3.LUT R0, R4, 0x80000000, R3, 0x48, !PT ;  /* 0x8000000004007812 */ /* 0x000fc800078e4803 */
[----:B------:R-:W-:Y:S01]  /*1ce0*/  LOP3.LUT R0, R0, 0x7f800000, RZ, 0xfc, !PT ;  /* 0x7f80000000007812 */ /* 0x000fe200078efcff */
[----:B------:R-:W-:Y:S06]  /*1cf0*/  BRA `(.L_x_103) ;  /* 0x0000000000147947 */ /* 0x000fec0003800000 */
.L_x_97:
[----:B------:R-:W-:Y:S01]  /*1d00*/  LOP3.LUT R0, R4, 0x80000000, R3, 0x48, !PT ;  /* 0x8000000004007812 */ /* 0x000fe200078e4803 */
[----:B------:R-:W-:Y:S06]  /*1d10*/  BRA `(.L_x_103) ;  /* 0x00000000000c7947 */ /* 0x000fec0003800000 */
.L_x_96:
[----:B------:R-:W0:Y:S01]  /*1d20*/  MUFU.RSQ R0, -QNAN ;  /* 0xffc0000000007908 */ /* 0x000e220000001400 */
[----:B------:R-:W-:Y:S05]  /*1d30*/  BRA `(.L_x_103) ;  /* 0x0000000000047947 */ /* 0x000fea0003800000 */
.L_x_95:
[----:B------:R-:W-:-:S07]  /*1d40*/  FADD.FTZ R0, R3, R0 ;  /* 0x0000000003007221 */ /* 0x000fce0000010000 */
.L_x_103:
[----:B------:R-:W-:Y:S05]  /*1d50*/  BSYNC.RECONVERGENT B1 ;  /* 0x0000000000017941 */ /* 0x000fea0003800200 */
.L_x_93:
[----:B------:R-:W-:-:S04]  /*1d60*/  HFMA2 R3, -RZ, RZ, 0, 0 ;  /* 0x00000000ff037431 */ /* 0x000fc800000001ff */
[----:B0-----:R-:W-:Y:S05]  /*1d70*/  RET.REL.NODEC R2 `(_Z21load_balancing_kernelPKfPfS1_iif) ;  /* 0xffffffe002a07950 */ /* 0x001fea0003c3ffff */
.L_x_104:
        /* <DEDUP_REMOVED lines=16> */
.L_x_156:


//--------------------- .text._Z19topk_routing_kernelPKfPfPiS1_iiif --------------------------
	.section	.text._Z19topk_routing_kernelPKfPfPiS1_iiif,"ax",@progbits
	.align	128
        .global         _Z19topk_routing_kernelPKfPfPiS1_iiif
        .type           _Z19topk_routing_kernelPKfPfPiS1_iiif,@function
        .size           _Z19topk_routing_kernelPKfPfPiS1_iiif,(.L_x_157 - _Z19topk_routing_kernelPKfPfPiS1_iiif)
        .other          _Z19topk_routing_kernelPKfPfPiS1_iiif,@"STO_CUDA_ENTRY STV_DEFAULT"
_Z19topk_routing_kernelPKfPfPiS1_iiif:
.text._Z19topk_routing_kernelPKfPfPiS1_iiif:
[----:B------:R-:W-:Y:S08]  /*0000*/  LDC R1, c[0x0][0x37c] ;  /* 0x0000df00ff017b82 */ /* 0x000ff00000000800 */
[----:B------:R-:W0:Y:S08]  /*0010*/  S2UR UR10, SR_CTAID.X ;  /* 0x00000000000a79c3 */ /* 0x000e300000002500 */
[----:B------:R-:W0:Y:S02]  /*0020*/  LDC R0, c[0x0][0x3a0] ;  /* 0x0000e800ff007b82 */ /* 0x000e240000000800 */
[----:B0-----:R-:W-:-:S13]  /*0030*/  ISETP.LE.AND P0, PT, R0, UR10, PT ;  /* 0x0000000a00007c0c */ /* 0x001fda000bf03270 */
[----:B------:R-:W-:Y:S05]  /*0040*/  @P0 EXIT ;  /* 0x000000000000094d */ /* 0x000fea0003800000 */
[----:B------:R-:W0:Y:S01]  /*0050*/  S2R R2, SR_TID.X ;  /* 0x0000000000027919 */ /* 0x000e220000002100 */
[----:B------:R-:W0:Y:S01]  /*0060*/  LDC R7, c[0x0][0x3a4] ;  /* 0x0000e900ff077b82 */ /* 0x000e220000000800 */
[----:B------:R-:W1:Y:S01]  /*0070*/  LDCU.64 UR8, c[0x0][0x358] ;  /* 0x00006b00ff0877ac */ /* 0x000e620008000a00 */
[----:B------:R-:W-:Y:S01]  /*0080*/  BSSY.RECONVERGENT B0, `(.L_x_105) ;  /* 0x0000018000007945 */ /* 0x000fe20003800200 */
[----:B------:R-:W-:Y:S01]  /*0090*/  IMAD.MOV.U32 R3, RZ, RZ, -0x800000 ;  /* 0xff800000ff037424 */ /* 0x000fe200078e00ff */
[----:B0-----:R-:W-:-:S13]  /*00a0*/  ISETP.GE.AND P0, PT, R2, R7, PT ;  /* 0x000000070200720c */ /* 0x001fda0003f06270 */
[----:B-1----:R-:W-:Y:S05]  /*00b0*/  @P0 BRA `(.L_x_106) ;  /* 0x0000000000500947 */ /* 0x002fea0003800000 */
[----:B------:R-:W0:Y:S01]  /*00c0*/  LDC.64 R4, c[0x0][0x380] ;  /* 0x0000e000ff047b82 */ /* 0x000e220000000a00 */
[----:B------:R-:W-:-:S07]  /*00d0*/  IMAD R3, R7, UR10, R2 ;  /* 0x0000000a07037c24 */ /* 0x000fce000f8e0202 */
[----:B------:R-:W1:Y:S01]  /*00e0*/  LDC R9, c[0x0][0x3ac] ;  /* 0x0000eb00ff097b82 */ /* 0x000e620000000800 */
[----:B0-----:R-:W-:-:S05]  /*00f0*/  IMAD.WIDE.U32 R4, R3, 0x4, R4 ;  /* 0x0000000403047825 */ /* 0x001fca00078e0004 */
[----:B------:R-:W2:Y:S01]  /*0100*/  LDG.E.CONSTANT R0, desc[UR8][R4.64] ;  /* 0x0000000804007981 */ /* 0x000ea2000c1e9900 */
[----:B------:R-:W-:Y:S01]  /*0110*/  BSSY.RECONVERGENT B1, `(.L_x_106) ;  /* 0x000000e000017945 */ /* 0x000fe20003800200 */
[----:B-1----:R-:W0:Y:S02]  /*0120*/  MUFU.RCP R3, R9 ;  /* 0x0000000900037308 */ /* 0x002e240000001000 */
[----:B0-----:R-:W-:-:S04]  /*0130*/  FFMA R6, R3, -R9, 1 ;  /* 0x3f80000003067423 */ /* 0x001fc80000000809 */
[----:B------:R-:W-:Y:S02]  /*0140*/  FFMA R3, R3, R6, R3 ;  /* 0x0000000603037223 */ /* 0x000fe40000000003 */
[----:B--2---:R-:W0:Y:S02]  /*0150*/  FCHK P0, R0, R9 ;  /* 0x0000000900007302 */ /* 0x004e240000000000 */
[----:B------:R-:W-:-:S04]  /*0160*/  FFMA R6, R0, R3, RZ ;  /* 0x0000000300067223 */ /* 0x000fc800000000ff */
[----:B------:R-:W-:-:S04]  /*0170*/  FFMA R7, R6, -R9, R0 ;  /* 0x8000000906077223 */ /* 0x000fc80000000000 */
[----:B------:R-:W-:Y:S01]  /*0180*/  FFMA R3, R3, R7, R6 ;  /* 0x0000000703037223 */ /* 0x000fe20000000006 */
[----:B0-----:R-:W-:Y:S06]  /*0190*/  @!P0 BRA `(.L_x_107) ;  /* 0x0000000000148947 */ /* 0x001fec0003800000 */
[----:B------:R-:W0:Y:S01]  /*01a0*/  LDCU UR4, c[0x0][0x3ac] ;  /* 0x00007580ff0477ac */ /* 0x000e220008000800 */
[----:B------:R-:W-:Y:S01]  /*01b0*/  MOV R8, 0x1e0 ;  /* 0x000001e000087802 */ /* 0x000fe20000000f00 */
[----:B0-----:R-:W-:-:S07]  /*01c0*/  IMAD.U32 R3, RZ, RZ, UR4 ;  /* 0x00000004ff037e24 */ /* 0x001fce000f8e00ff */
[----:B------:R-:W-:Y:S05]  /*01d0*/  CALL.REL.NOINC `($__internal_4_$__cuda_sm3x_div_rn_noftz_f32_slowpath) ;  /* 0x0000001000247944 */ /* 0x000fea0003c00000 */
[----:B------:R-:W-:-:S07]  /*01e0*/  IMAD.MOV.U32 R3, RZ, RZ, R0 ;  /* 0x000000ffff037224 */ /* 0x000fce00078e0000 */
.L_x_107:
[----:B------:R-:W-:Y:S05]  /*01f0*/  BSYNC.RECONVERGENT B1 ;  /* 0x0000000000017941 */ /* 0x000fea0003800200 */
.L_x_106:
[----:B------:R-:W-:Y:S05]  /*0200*/  BSYNC.RECONVERGENT B0 ;  /* 0x0000000000007941 */ /* 0x000fea0003800200 */
.L_x_105:
[----:B------:R-:W0:Y:S01]  /*0210*/  S2UR UR5, SR_CgaCtaId ;  /* 0x00000000000579c3 */ /* 0x000e220000008800 */
[----:B------:R-:W1:Y:S01]  /*0220*/  LDCU UR6, c[0x0][0x3a4] ;  /* 0x00007480ff0677ac */ /* 0x000e620008000800 */
[----:B------:R-:W-:Y:S01]  /*0230*/  BSSY.RECONVERGENT B0, `(.L_x_108) ;  /* 0x0000013000007945 */ /* 0x000fe20003800200 */
[----:B------:R-:W-:Y:S01]  /*0240*/  IMAD.MOV.U32 R0, RZ, RZ, -0x800000 ;  /* 0xff800000ff007424 */ /* 0x000fe200078e00ff */
[----:B------:R-:W-:Y:S01]  /*0250*/  UMOV UR4, 0x400 ;  /* 0x0000040000047882 */ /* 0x000fe20000000000 */
[----:B-1----:R-:W-:Y:S01]  /*0260*/  ISETP.GE.AND P0, PT, R2, UR6, PT ;  /* 0x0000000602007c0c */ /* 0x002fe2000bf06270 */
[----:B0-----:R-:W-:-:S06]  /*0270*/  ULEA UR4, UR5, UR4, 0x18 ;  /* 0x0000000405047291 */ /* 0x001fcc000f8ec0ff */
[----:B------:R-:W-:-:S04]  /*0280*/  IMAD.U32 R5, RZ, RZ, UR4 ;  /* 0x00000004ff057e24 */ /* 0x000fc8000f8e00ff */
[----:B------:R-:W-:-:S05]  /*0290*/  IMAD R4, R2, 0x4, R5 ;  /* 0x0000000402047824 */ /* 0x000fca00078e0205 */
[----:B------:R0:W-:Y:S01]  /*02a0*/  STS [R4], R3 ;  /* 0x0000000304007388 */ /* 0x0001e20000000800 */
[----:B------:R-:W-:Y:S06]  /*02b0*/  BAR.SYNC.DEFER_BLOCKING 0x0 ;  /* 0x0000000000007b1d */ /* 0x000fec0000010000 */
[----:B------:R-:W-:Y:S05]  /*02c0*/  @P0 BRA `(.L_x_109) ;  /* 0x0000000000240947 */ /* 0x000fea0003800000 */
[----:B------:R-:W1:Y:S01]  /*02d0*/  LDC R7, c[0x0][0x360] ;  /* 0x0000d800ff077b82 */ /* 0x000e620000000800 */
[----:B------:R-:W-:Y:S02]  /*02e0*/  IMAD.MOV.U32 R0, RZ, RZ, -0x800000 ;  /* 0xff800000ff007424 */ /* 0x000fe400078e00ff */
[----:B------:R-:W-:-:S07]  /*02f0*/  IMAD.MOV.U32 R6, RZ, RZ, R2 ;  /* 0x000000ffff067224 */ /* 0x000fce00078e0002 */
.L_x_110:
[----:B0-----:R-:W-:Y:S02]  /*0300*/  IMAD R3, R6, 0x4, R5 ;  /* 0x0000000406037824 */ /* 0x001fe400078e0205 */
[----:B-1----:R-:W-:-:S04]  /*0310*/  IMAD.IADD R6, R7, 0x1, R6 ;  /* 0x0000000107067824 */ /* 0x002fc800078e0206 */
[----:B------:R-:W0:Y:S01]  /*0320*/  LDS R3, [R3] ;  /* 0x0000000003037984 */ /* 0x000e220000000800 */
[----:B------:R-:W-:Y:S02]  /*0330*/  ISETP.GE.AND P0, PT, R6, UR6, PT ;  /* 0x0000000606007c0c */ /* 0x000fe4000bf06270 */
[----:B0-----:R-:W-:-:S11]  /*0340*/  FMNMX R0, R3, R0, !PT ;  /* 0x0000000003007209 */ /* 0x001fd60007800000 */
[----:B------:R-:W-:Y:S05]  /*0350*/  @!P0 BRA `(.L_x_110) ;  /* 0xfffffffc00e88947 */ /* 0x000fea000383ffff */
.L_x_109:
[----:B------:R-:W-:Y:S05]  /*0360*/  BSYNC.RECONVERGENT B0 ;  /* 0x0000000000007941 */ /* 0x000fea0003800200 */
.L_x_108:
[----:B------:R-:W1:Y:S02]  /*0370*/  LDCU UR11, c[0x0][0x360] ;  /* 0x00006c00ff0b77ac */ /* 0x000e640008000800 */
[----:B-1----:R-:W-:-:S09]  /*0380*/  UISETP.GE.U32.AND UP0, UPT, UR11, 0x2, UPT ;  /* 0x000000020b00788c */ /* 0x002fd2000bf06070 */
[----:B------:R-:W-:Y:S05]  /*0390*/  BRA.U !UP0, `(.L_x_111) ;  /* 0x0000000108287547 */ /* 0x000fea000b800000 */
[----:B0-----:R-:W-:-:S07]  /*03a0*/  IMAD.U32 R3, RZ, RZ, UR11 ;  /* 0x0000000bff037e24 */ /* 0x001fce000f8e00ff */
.L_x_113:
[----:B------:R-:W-:Y:S02]  /*03b0*/  SHF.R.U32.HI R7, RZ, 0x1, R3 ;  /* 0x00000001ff077819 */ /* 0x000fe40000011603 */
[----:B------:R-:W-:Y:S02]  /*03c0*/  ISETP.GT.U32.AND P1, PT, R3, 0x3, PT ;  /* 0x000000030300780c */ /* 0x000fe40003f24070 */
[----:B------:R-:W-:-:S13]  /*03d0*/  ISETP.GE.U32.AND P0, PT, R2, R7, PT ;  /* 0x000000070200720c */ /* 0x000fda0003f06070 */
[----:B------:R-:W-:Y:S05]  /*03e0*/  @P0 BRA `(.L_x_112) ;  /* 0x00000000000c0947 */ /* 0x000fea0003800000 */
[----:B------:R-:W-:Y:S05]  /*03f0*/  WARPSYNC.ALL ;  /* 0x0000000000007948 */ /* 0x000fea0003800000 */
[----:B------:R-:W0:Y:S02]  /*0400*/  SHFL.DOWN PT, R3, R0, R7, 0x1f ;  /* 0x08001f0700037589 */ /* 0x000e2400000e0000 */
[----:B0-----:R-:W-:-:S07]  /*0410*/  FMNMX R0, R0, R3, !PT ;  /* 0x0000000300007209 */ /* 0x001fce0007800000 */
.L_x_112:
[----:B------:R-:W-:Y:S01]  /*0420*/  IMAD.MOV.U32 R3, RZ, RZ, R7 ;  /* 0x000000ffff037224 */ /* 0x000fe200078e0007 */
[----:B------:R-:W-:Y:S06]  /*0430*/  @P1 BRA `(.L_x_113) ;  /* 0xfffffffc00dc1947 */ /* 0x000fec000383ffff */
.L_x_111:
[----:B------:R-:W-:Y:S01]  /*0440*/  ISETP.NE.AND P0, PT, R2, RZ, PT ;  /* 0x000000ff0200720c */ /* 0x000fe20003f05270 */
[----:B------:R-:W1:Y:S01]  /*0450*/  LDC R11, c[0x0][0x3a4] ;  /* 0x0000e900ff0b7b82 */ /* 0x000e620000000800 */
[----:B------:R-:W-:Y:S05]  /*0460*/  WARPSYNC.ALL ;  /* 0x0000000000007948 */ /* 0x000fea0003800000 */
[----:B------:R-:W-:Y:S06]  /*0470*/  BSSY.RECONVERGENT B0, `(.L_x_114) ;  /* 0x0000022000007945 */ /* 0x000fec0003800200 */
[----:B------:R-:W2:Y:S01]  /*0480*/  @!P0 S2R R6, SR_CgaCtaId ;  /* 0x0000000000068919 */ /* 0x000ea20000008800 */
[----:B0-----:R-:W-:-:S02]  /*0490*/  @!P0 MOV R3, 0x400 ;  /* 0x0000040000038802 */ /* 0x001fc40000000f00 */
[----:B-1----:R-:W-:Y:S02]  /*04a0*/  ISETP.GE.AND P1, PT, R2, R11, PT ;  /* 0x0000000b0200720c */ /* 0x002fe40003f26270 */
[----:B--2---:R-:W-:Y:S01]  /*04b0*/  @!P0 LEA R5, R6, R3, 0x18 ;  /* 0x0000000306058211 */ /* 0x004fe200078ec0ff */
[----:B------:R-:W-:-:S04]  /*04c0*/  IMAD.MOV.U32 R6, RZ, RZ, RZ ;  /* 0x000000ffff067224 */ /* 0x000fc800078e00ff */
[----:B------:R0:W-:Y:S01]  /*04d0*/  @!P0 STS [R5+0x140], R0 ;  /* 0x0001400005008388 */ /* 0x0001e20000000800 */
[----:B------:R-:W-:Y:S06]  /*04e0*/  BAR.SYNC.DEFER_BLOCKING 0x0 ;  /* 0x0000000000007b1d */ /* 0x000fec0000010000 */
[----:B------:R-:W-:Y:S05]  /*04f0*/  @P1 BRA `(.L_x_115) ;  /* 0x0000000000641947 */ /* 0x000fea0003800000 */
[----:B------:R-:W1:Y:S01]  /*0500*/  S2UR UR5, SR_CgaCtaId ;  /* 0x00000000000579c3 */ /* 0x000e620000008800 */
[----:B------:R-:W-:Y:S01]  /*0510*/  UMOV UR4, 0x400 ;  /* 0x0000040000047882 */ /* 0x000fe20000000000 */
[----:B------:R-:W-:Y:S02]  /*0520*/  IMAD.MOV.U32 R6, RZ, RZ, RZ ;  /* 0x000000ffff067224 */ /* 0x000fe400078e00ff */
[----:B------:R-:W-:Y:S02]  /*0530*/  IMAD.MOV.U32 R8, RZ, RZ, R2 ;  /* 0x000000ffff087224 */ /* 0x000fe400078e0002 */
[----:B------:R-:W-:Y:S02]  /*0540*/  IMAD.MOV.U32 R12, RZ, RZ, 0x3bbb989d ;  /* 0x3bbb989dff0c7424 */ /* 0x000fe400078e00ff */
[----:B------:R-:W-:Y:S01]  /*0550*/  IMAD.MOV.U32 R14, RZ, RZ, 0x437c0000 ;  /* 0x437c0000ff0e7424 */ /* 0x000fe200078e00ff */
[----:B-1----:R-:W-:-:S06]  /*0560*/  ULEA UR4, UR5, UR4, 0x18 ;  /* 0x0000000405047291 */ /* 0x002fcc000f8ec0ff */
[----:B0-----:R-:W-:-:S05]  /*0570*/  IMAD.U32 R5, RZ, RZ, UR4 ;  /* 0x00000004ff057e24 */ /* 0x001fca000f8e00ff */
[----:B------:R0:W1:Y:S02]  /*0580*/  LDS R0, [R5+0x140] ;  /* 0x0001400005007984 */ /* 0x0000640000000800 */
.L_x_116:
[C---:B--2---:R-:W-:Y:S02]  /*0590*/  IMAD R3, R8.reuse, 0x4, R5 ;  /* 0x0000000408037824 */ /* 0x044fe400078e0205 */
[----:B------:R-:W-:-:S03]  /*05a0*/  VIADD R8, R8, UR11 ;  /* 0x0000000b08087c36 */ /* 0x000fc60008000000 */
[----:B------:R-:W1:Y:S02]  /*05b0*/  LDS R7, [R3] ;  /* 0x0000000003077984 */ /* 0x000e640000000800 */
[----:B------:R-:W-:Y:S01]  /*05c0*/  ISETP.GE.AND P0, PT, R8, R11, PT ;  /* 0x0000000b0800720c */ /* 0x000fe20003f06270 */
[----:B-1----:R-:W-:-:S04]  /*05d0*/  FADD R7, -R0, R7 ;  /* 0x0000000700077221 */ /* 0x002fc80000000100 */
[----:B------:R-:W-:-:S04]  /*05e0*/  FFMA.SAT R9, R7, R12, 0.5 ;  /* 0x3f00000007097423 */ /* 0x000fc8000000200c */
[----:B------:R-:W-:-:S04]  /*05f0*/  FFMA.RM R9, R9, R14, 12582913 ;  /* 0x4b40000109097423 */ /* 0x000fc8000000400e */
[C---:B------:R-:W-:Y:S01]  /*0600*/  FADD R10, R9.reuse, -12583039 ;  /* 0xcb40007f090a7421 */ /* 0x040fe20000000000 */
[----:B------:R-:W-:-:S03]  /*0610*/  IMAD.SHL.U32 R9, R9, 0x800000, RZ ;  /* 0x0080000009097824 */ /* 0x000fc600078e00ff */
[----:B------:R-:W-:-:S04]  /*0620*/  FFMA R10, R7, 1.4426950216293334961, -R10 ;  /* 0x3fb8aa3b070a7823 */ /* 0x000fc8000000080a */
[----:B------:R-:W-:-:S06]  /*0630*/  FFMA R10, R7, 1.925963033500011079e-08, R10 ;  /* 0x32a57060070a7823 */ /* 0x000fcc000000000a */
[----:B------:R-:W1:Y:S02]  /*0640*/  MUFU.EX2 R10, R10 ;  /* 0x0000000a000a7308 */ /* 0x000e640000000800 */
[----:B-1----:R-:W-:-:S04]  /*0650*/  FMUL R9, R9, R10 ;  /* 0x0000000a09097220 */ /* 0x002fc80000400000 */
[----:B------:R-:W-:Y:S01]  /*0660*/  FADD R6, R9, R6 ;  /* 0x0000000609067221 */ /* 0x000fe20000000000 */
[----:B------:R2:W-:Y:S01]  /*0670*/  STS [R3], R9 ;  /* 0x0000000903007388 */ /* 0x0005e20000000800 */
[----:B------:R-:W-:Y:S05]  /*0680*/  @!P0 BRA `(.L_x_116) ;  /* 0xfffffffc00c08947 */ /* 0x000fea000383ffff */
.L_x_115:
[----:B------:R-:W-:Y:S05]  /*0690*/  BSYNC.RECONVERGENT B0 ;  /* 0x0000000000007941 */ /* 0x000fea0003800200 */
.L_x_114:
[----:B------:R-:W-:Y:S01]  /*06a0*/  UISETP.GE.U32.AND UP0, UPT, UR11, 0x2, UPT ;  /* 0x000000020b00788c */ /* 0x000fe2000bf06070 */
[----:B------:R-:W1:Y:S08]  /*06b0*/  LDCU UR6, c[0x0][0x3a4] ;  /* 0x00007480ff0677ac */ /* 0x000e700008000800 */
[----:B------:R-:W-:Y:S05]  /*06c0*/  BRA.U !UP0, `(.L_x_117) ;  /* 0x0000000108287547 */ /* 0x000fea000b800000 */
[----:B0-----:R-:W-:-:S07]  /*06d0*/  IMAD.U32 R0, RZ, RZ, UR11 ;  /* 0x0000000bff007e24 */ /* 0x001fce000f8e00ff */
.L_x_119:
[----:B------:R-:W-:Y:S02]  /*06e0*/  SHF.R.U32.HI R7, RZ, 0x1, R0 ;  /* 0x00000001ff077819 */ /* 0x000fe40000011600 */
[----:B------:R-:W-:Y:S02]  /*06f0*/  ISETP.GT.U32.AND P1, PT, R0, 0x3, PT ;  /* 0x000000030000780c */ /* 0x000fe40003f24070 */
[----:B------:R-:W-:-:S13]  /*0700*/  ISETP.GE.U32.AND P0, PT, R2, R7, PT ;  /* 0x000000070200720c */ /* 0x000fda0003f06070 */
[----:B------:R-:W-:Y:S05]  /*0710*/  @P0 BRA `(.L_x_118) ;  /* 0x00000000000c0947 */ /* 0x000fea0003800000 */
[----:B------:R-:W-:Y:S05]  /*0720*/  WARPSYNC.ALL ;  /* 0x0000000000007948 */ /* 0x000fea0003800000 */
[----:B--2---:R-:W0:Y:S02]  /*0730*/  SHFL.DOWN PT, R3, R6, R7, 0x1f ;  /* 0x08001f0706037589 */ /* 0x004e2400000e0000 */
[----:B0-----:R-:W-:-:S07]  /*0740*/  FADD R6, R6, R3 ;  /* 0x0000000306067221 */ /* 0x001fce0000000000 */
.L_x_118:
[----:B------:R-:W-:Y:S01]  /*0750*/  MOV R0, R7 ;  /* 0x0000000700007202 */ /* 0x000fe20000000f00 */
[----:B------:R-:W-:Y:S06]  /*0760*/  @P1 BRA `(.L_x_119) ;  /* 0xfffffffc00dc1947 */ /* 0x000fec000383ffff */
.L_x_117:
[----:B------:R-:W-:Y:S01]  /*0770*/  ISETP.NE.AND P0, PT, R2, RZ, PT ;  /* 0x000000ff0200720c */ /* 0x000fe20003f05270 */
[----:B------:R-:W3:-:S12]  /*0780*/  LDCU UR4, c[0x0][0x3a4] ;  /* 0x00007480ff0477ac */ /* 0x000ed80008000800 */
[----:B--2---:R-:W2:Y:S01]  /*0790*/  @!P0 S2R R3, SR_CgaCtaId ;  /* 0x0000000000038919 */ /* 0x004ea20000008800 */
[----:B0-----:R-:W-:Y:S02]  /*07a0*/  @!P0 MOV R0, 0x400 ;  /* 0x0000040000008802 */ /* 0x001fe40000000f00 */
[----:B---3--:R-:W-:Y:S01]  /*07b0*/  ISETP.GE.AND P1, PT, R2, UR4, PT ;  /* 0x0000000402007c0c */ /* 0x008fe2000bf26270 */
[----:B------:R-:W-:Y:S05]  /*07c0*/  WARPSYNC.ALL ;  /* 0x0000000000007948 */ /* 0x000fea0003800000 */
[----:B------:R-:W-:Y:S01]  /*07d0*/  BSSY.RECONVERGENT B0, `(.L_x_120) ;  /* 0x000001e000007945 */ /* 0x000fe20003800200 */
[----:B--2---:R-:W-:-:S05]  /*07e0*/  @!P0 LEA R5, R3, R0, 0x18 ;  /* 0x0000000003058211 */ /* 0x004fca00078ec0ff */
[----:B------:R0:W-:Y:S01]  /*07f0*/  @!P0 STS [R5+0x140], R6 ;  /* 0x0001400605008388 */ /* 0x0001e20000000800 */
[----:B------:R-:W-:Y:S06]  /*0800*/  BAR.SYNC.DEFER_BLOCKING 0x0 ;  /* 0x0000000000007b1d */ /* 0x000fec0000010000 */
[----:B------:R-:W-:Y:S05]  /*0810*/  @P1 BRA `(.L_x_121) ;  /* 0x0000000000641947 */ /* 0x000fea0003800000 */
[----:B------:R-:W2:Y:S01]  /*0820*/  S2UR UR5, SR_CgaCtaId ;  /* 0x00000000000579c3 */ /* 0x000ea20000008800 */
[----:B------:R-:W-:Y:S01]  /*0830*/  UMOV UR4, 0x400 ;  /* 0x0000040000047882 */ /* 0x000fe20000000000 */
[----:B0-----:R-:W-:Y:S01]  /*0840*/  IMAD.MOV.U32 R6, RZ, RZ, R2 ;  /* 0x000000ffff067224 */ /* 0x001fe200078e0002 */
[----:B--2---:R-:W-:-:S06]  /*0850*/  ULEA UR4, UR5, UR4, 0x18 ;  /* 0x0000000405047291 */ /* 0x004fcc000f8ec0ff */
[----:B------:R-:W-:-:S05]  /*0860*/  IMAD.U32 R5, RZ, RZ, UR4 ;  /* 0x00000004ff057e24 */ /* 0x000fca000f8e00ff */
[----:B------:R0:W2:Y:S02]  /*0870*/  LDS R3, [R5+0x140] ;  /* 0x0001400005037984 */ /* 0x0000a40000000800 */
.L_x_124:
[C---:B---3--:R-:W-:Y:S01]  /*0880*/  IMAD R7, R6.reuse, 0x4, R5 ;  /* 0x0000000406077824 */ /* 0x048fe200078e0205 */
[----:B--2---:R-:W2:Y:S01]  /*0890*/  MUFU.RCP R8, R3 ;  /* 0x0000000300087308 */ /* 0x004ea20000001000 */
[----:B------:R-:W-:Y:S01]  /*08a0*/  VIADD R6, R6, UR11 ;  /* 0x0000000b06067c36 */ /* 0x000fe20008000000 */
[----:B------:R-:W-:Y:S02]  /*08b0*/  BSSY.RECONVERGENT B1, `(.L_x_122) ;  /* 0x000000d000017945 */ /* 0x000fe40003800200 */
[----:B------:R-:W3:Y:S02]  /*08c0*/  LDS R0, [R7] ;  /* 0x0000000007007984 */ /* 0x000ee40000000800 */
[----:B-1----:R-:W-:Y:S01]  /*08d0*/  ISETP.GE.AND P2, PT, R6, UR6, PT ;  /* 0x0000000606007c0c */ /* 0x002fe2000bf46270 */
[----:B--2---:R-:W-:-:S04]  /*08e0*/  FFMA R9, -R3, R8, 1 ;  /* 0x3f80000003097423 */ /* 0x004fc80000000108 */
[----:B------:R-:W-:Y:S01]  /*08f0*/  FFMA R9, R8, R9, R8 ;  /* 0x0000000908097223 */ /* 0x000fe20000000008 */
[----:B---3--:R-:W1:Y:S03]  /*0900*/  FCHK P0, R0, R3 ;  /* 0x0000000300007302 */ /* 0x008e660000000000 */
[----:B------:R-:W-:-:S04]  /*0910*/  FFMA R8, R0, R9, RZ ;  /* 0x0000000900087223 */ /* 0x000fc800000000ff */
[----:B------:R-:W-:-:S04]  /*0920*/  FFMA R10, -R3, R8, R0 ;  /* 0x00000008030a7223 */ /* 0x000fc80000000100 */
[----:B------:R-:W-:Y:S01]  /*0930*/  FFMA R8, R9, R10, R8 ;  /* 0x0000000a09087223 */ /* 0x000fe20000000008 */
[----:B-1----:R-:W-:Y:S06]  /*0940*/  @!P0 BRA `(.L_x_123) ;  /* 0x00000000000c8947 */ /* 0x002fec0003800000 */
[----:B------:R-:W-:-:S07]  /*0950*/  MOV R8, 0x970 ;  /* 0x0000097000087802 */ /* 0x000fce0000000f00 */
[----:B0-----:R-:W-:Y:S05]  /*0960*/  CALL.REL.NOINC `($__internal_4_$__cuda_sm3x_div_rn_noftz_f32_slowpath) ;  /* 0x0000000800407944 */ /* 0x001fea0003c00000 */
[----:B------:R-:W-:-:S07]  /*0970*/  IMAD.MOV.U32 R8, RZ, RZ, R0 ;  /* 0x000000ffff087224 */ /* 0x000fce00078e0000 */
.L_x_123:
[----:B------:R-:W-:Y:S05]  /*0980*/  BSYNC.RECONVERGENT B1 ;  /* 0x0000000000017941 */ /* 0x000fea0003800200 */
.L_x_122:
[----:B------:R3:W-:Y:S01]  /*0990*/  STS [R7], R8 ;  /* 0x0000000807007388 */ /* 0x0007e20000000800 */
[----:B------:R-:W-:Y:S05]  /*09a0*/  @!P2 BRA `(.L_x_124) ;  /* 0xfffffffc00b4a947 */ /* 0x000fea000383ffff */
.L_x_121:
[----:B-1----:R-:W-:Y:S05]  /*09b0*/  BSYNC.RECONVERGENT B0 ;  /* 0x0000000000007941 */ /* 0x002fea0003800200 */
.L_x_120:
[----:B------:R-:W1:Y:S02]  /*09c0*/  LDCU UR4, c[0x0][0x3a8] ;  /* 0x00007500ff0477ac */ /* 0x000e640008000800 */
[----:B-1----:R-:W-:Y:S01]  /*09d0*/  IMAD.U32 R13, RZ, RZ, UR4 ;  /* 0x00000004ff0d7e24 */ /* 0x002fe2000f8e00ff */
[----:B------:R-:W-:Y:S04]  /*09e0*/  BAR.SYNC.DEFER_BLOCKING 0x0 ;  /* 0x0000000000007b1d */ /* 0x000fe80000010000 */
[----:B------:R-:W-:-:S13]  /*09f0*/  ISETP.GE.AND P0, PT, R13, 0x1, PT ;  /* 0x000000010d00780c */ /* 0x000fda0003f06270 */
[----:B------:R-:W-:Y:S05]  /*0a00*/  @!P0 BRA `(.L_x_125) ;  /* 0x0000000400a08947 */ /* 0x000fea0003800000 */
[----:B------:R-:W-:-:S05]  /*0a10*/  UMOV UR4, URZ ;  /* 0x000000ff00047c82 */ /* 0x000fca0008000000 */
.L_x_138:
[----:B------:R-:W1:Y:S01]  /*0a20*/  LDCU UR7, c[0x0][0x3a4] ;  /* 0x00007480ff0777ac */ /* 0x000e620008000800 */
[----:B------:R-:W-:Y:S01]  /*0a30*/  BSSY.RECONVERGENT B0, `(.L_x_126) ;  /* 0x0000038000007945 */ /* 0x000fe20003800200 */
[----:B------:R-:W-:Y:S02]  /*0a40*/  IMAD.MOV.U32 R0, RZ, RZ, -0x1 ;  /* 0xffffffffff007424 */ /* 0x000fe400078e00ff */
[----:B------:R-:W-:Y:S01]  /*0a50*/  IMAD.MOV.U32 R3, RZ, RZ, -0x40800000 ;  /* 0xbf800000ff037424 */ /* 0x000fe200078e00ff */
[----:B-1----:R-:W-:-:S13]  /*0a60*/  ISETP.GE.AND P0, PT, R2, UR7, PT ;  /* 0x0000000702007c0c */ /* 0x002fda000bf06270 */
[----:B0-----:R-:W-:Y:S05]  /*0a70*/  @P0 BRA `(.L_x_127) ;  /* 0x0000000000cc0947 */ /* 0x001fea0003800000 */
[----:B------:R-:W-:-:S09]  /*0a80*/  UISETP.NE.AND UP0, UPT, UR4, URZ, UPT ;  /* 0x000000ff0400728c */ /* 0x000fd2000bf05270 */
[----:B------:R-:W-:Y:S05]  /*0a90*/  BRA.U !UP0, `(.L_x_128) ;  /* 0x0000000108987547 */ /* 0x000fea000b800000 */
[----:B------:R-:W-:Y:S01]  /*0aa0*/  BSSY.RECONVERGENT B1, `(.L_x_129) ;  /* 0x0000024000017945 */ /* 0x000fe20003800200 */
[----:B---3--:R-:W-:Y:S02]  /*0ab0*/  IMAD R8, RZ, RZ, -UR4 ;  /* 0x80000004ff087e24 */ /* 0x008fe4000f8e02ff */
[----:B------:R-:W-:Y:S02]  /*0ac0*/  IMAD.MOV.U32 R3, RZ, RZ, -0x40800000 ;  /* 0xbf800000ff037424 */ /* 0x000fe400078e00ff */
[----:B------:R-:W-:Y:S02]  /*0ad0*/  IMAD.MOV.U32 R0, RZ, RZ, -0x1 ;  /* 0xffffffffff007424 */ /* 0x000fe400078e00ff */
[----:B0-----:R-:W-:-:S07]  /*0ae0*/  IMAD.MOV.U32 R6, RZ, RZ, R2 ;  /* 0x000000ffff067224 */ /* 0x001fce00078e0002 */
.L_x_134:
[----:B------:R-:W0:Y:S01]  /*0af0*/  S2UR UR6, SR_CgaCtaId ;  /* 0x00000000000679c3 */ /* 0x000e220000008800 */
[----:B------:R-:W-:Y:S01]  /*0b00*/  UMOV UR5, 0x400 ;  /* 0x0000040000057882 */ /* 0x000fe20000000000 */
[----:B------:R-:W-:Y:S01]  /*0b10*/  BSSY.RECONVERGENT B2, `(.L_x_130) ;  /* 0x0000018000027945 */ /* 0x000fe20003800200 */
[----:B------:R-:W-:-:S03]  /*0b20*/  UIADD3 UR5, UPT, UPT, UR5, 0x120, URZ ;  /* 0x0000012005057890 */ /* 0x000fc6000fffe0ff */
[----:B------:R-:W-:Y:S01]  /*0b30*/  BSSY.RELIABLE B3, `(.L_x_131) ;  /* 0x000000c000037945 */ /* 0x000fe20003800100 */
[----:B------:R-:W-:Y:S01]  /*0b40*/  IMAD.MOV.U32 R7, RZ, RZ, R8 ;  /* 0x000000ffff077224 */ /* 0x000fe200078e0008 */
[----:B0-----:R-:W-:-:S06]  /*0b50*/  ULEA UR5, UR6, UR5, 0x18 ;  /* 0x0000000506057291 */ /* 0x001fcc000f8ec0ff */
[----:B------:R-:W-:-:S07]  /*0b60*/  IMAD.U32 R10, RZ, RZ, UR5 ;  /* 0x00000005ff0a7e24 */ /* 0x000fce000f8e00ff */
.L_x_133:
[----:B------:R-:W0:Y:S02]  /*0b70*/  LDS R9, [R10] ;  /* 0x000000000a097984 */ /* 0x000e240000000800 */
[----:B0-----:R-:W-:-:S13]  /*0b80*/  ISETP.NE.AND P0, PT, R9, R6, PT ;  /* 0x000000060900720c */ /* 0x001fda0003f05270 */
[----:B------:R-:W-:Y:S05]  /*0b90*/  @!P0 BREAK.RELIABLE B3 ;  /* 0x0000000000038942 */ /* 0x000fea0003800100 */
[----:B------:R-:W-:Y:S05]  /*0ba0*/  @!P0 BRA `(.L_x_132) ;  /* 0x0000000000388947 */ /* 0x000fea0003800000 */
[----:B------:R-:W-:Y:S01]  /*0bb0*/  IADD3 R7, PT, PT, R7, 0x1, RZ ;  /* 0x0000000107077810 */ /* 0x000fe20007ffe0ff */
[----:B------:R-:W-:-:S03]  /*0bc0*/  VIADD R10, R10, 0x4 ;  /* 0x000000040a0a7836 */ /* 0x000fc60000000000 */
[----:B------:R-:W-:-:S13]  /*0bd0*/  ISETP.NE.AND P0, PT, R7, RZ, PT ;  /* 0x000000ff0700720c */ /* 0x000fda0003f05270 */
[----:B------:R-:W-:Y:S05]  /*0be0*/  @P0 BRA `(.L_x_133) ;  /* 0xfffffffc00e00947 */ /* 0x000fea000383ffff */
[----:B------:R-:W-:Y:S05]  /*0bf0*/  BSYNC.RELIABLE B3 ;  /* 0x0000000000037941 */ /* 0x000fea0003800100 */
.L_x_131:
[----:B------:R-:W0:Y:S01]  /*0c00*/  S2UR UR6, SR_CgaCtaId ;  /* 0x00000000000679c3 */ /* 0x000e220000008800 */
[----:B------:R-:W-:Y:S02]  /*0c10*/  UMOV UR5, 0x400 ;  /* 0x0000040000057882 */ /* 0x000fe40000000000 */
[----:B0-----:R-:W-:-:S06]  /*0c20*/  ULEA UR5, UR6, UR5, 0x18 ;  /* 0x0000000506057291 */ /* 0x001fcc000f8ec0ff */
[----:B------:R-:W-:-:S04]  /*0c30*/  IMAD.U32 R5, RZ, RZ, UR5 ;  /* 0x00000005ff057e24 */ /* 0x000fc8000f8e00ff */
[----:B------:R-:W-:-:S05]  /*0c40*/  IMAD R7, R6, 0x4, R5 ;  /* 0x0000000406077824 */ /* 0x000fca00078e0205 */
[----:B------:R-:W0:Y:S02]  /*0c50*/  LDS R10, [R7] ;  /* 0x00000000070a7984 */ /* 0x000e240000000800 */
[----:B0-----:R-:W-:-:S13]  /*0c60*/  FSETP.GT.AND P0, PT, R10, R3, PT ;  /* 0x000000030a00720b */ /* 0x001fda0003f04000 */
[----:B------:R-:W-:Y:S02]  /*0c70*/  @P0 IMAD.MOV.U32 R3, RZ, RZ, R10 ;  /* 0x000000ffff030224 */ /* 0x000fe400078e000a */
[----:B------:R-:W-:-:S07]  /*0c80*/  @P0 IMAD.MOV.U32 R0, RZ, RZ, R6 ;  /* 0x000000ffff000224 */ /* 0x000fce00078e0006 */
.L_x_132:
[----:B------:R-:W-:Y:S05]  /*0c90*/  BSYNC.RECONVERGENT B2 ;  /* 0x0000000000027941 */ /* 0x000fea0003800200 */
.L_x_130:
[----:B------:R-:W0:Y:S01]  /*0ca0*/  LDCU UR5, c[0x0][0x3a4] ;  /* 0x00007480ff0577ac */ /* 0x000e220008000800 */
[----:B------:R-:W-:-:S05]  /*0cb0*/  VIADD R6, R6, UR11 ;  /* 0x0000000b06067c36 */ /* 0x000fca0008000000 */
[----:B0-----:R-:W-:-:S13]  /*0cc0*/  ISETP.GE.AND P0, PT, R6, UR5, PT ;  /* 0x0000000506007c0c */ /* 0x001fda000bf06270 */
[----:B------:R-:W-:Y:S05]  /*0cd0*/  @!P0 BRA `(.L_x_134) ;  /* 0xfffffffc00848947 */ /* 0x000fea000383ffff */
[----:B------:R-:W-:Y:S05]  /*0ce0*/  BSYNC.RECONVERGENT B1 ;  /* 0x0000000000017941 */ /* 0x000fea0003800200 */
.L_x_129:
[----:B------:R-:W-:Y:S05]  /*0cf0*/  BRA `(.L_x_127) ;  /* 0x00000000002c7947 */ /* 0x000fea0003800000 */
.L_x_128:
[----:B------:R-:W-:Y:S02]  /*0d00*/  IMAD.MOV.U32 R3, RZ, RZ, -0x40800000 ;  /* 0xbf800000ff037424 */ /* 0x000fe400078e00ff */
[----:B------:R-:W-:Y:S02]  /*0d10*/  IMAD.MOV.U32 R0, RZ, RZ, -0x1 ;  /* 0xffffffffff007424 */ /* 0x000fe400078e00ff */
[----:B0-----:R-:W-:-:S07]  /*0d20*/  IMAD.MOV.U32 R6, RZ, RZ, R2 ;  /* 0x000000ffff067224 */ /* 0x001fce00078e0002 */
.L_x_135:
[----:B---3--:R-:W-:-:S05]  /*0d30*/  IMAD R7, R6, 0x4, R5 ;  /* 0x0000000406077824 */ /* 0x008fca00078e0205 */
[----:B------:R-:W0:Y:S02]  /*0d40*/  LDS R8, [R7] ;  /* 0x0000000007087984 */ /* 0x000e240000000800 */
[----:B0-----:R-:W-:-:S04]  /*0d50*/  FSETP.GT.AND P0, PT, R8, R3, PT ;  /* 0x000000030800720b */ /* 0x001fc80003f04000 */
[C---:B------:R-:W-:Y:S01]  /*0d60*/  SEL R0, R6.reuse, R0, P0 ;  /* 0x0000000006007207 */ /* 0x040fe20000000000 */
[----:B------:R-:W-:Y:S01]  /*0d70*/  VIADD R6, R6, UR11 ;  /* 0x0000000b06067c36 */ /* 0x000fe20008000000 */
[----:B------:R-:W-:-:S04]  /*0d80*/  FSEL R3, R8, R3, P0 ;  /* 0x0000000308037208 */ /* 0x000fc80000000000 */
[----:B------:R-:W-:-:S13]  /*0d90*/  ISETP.GE.AND P1, PT, R6, UR7, PT ;  /* 0x0000000706007c0c */ /* 0x000fda000bf26270 */
[----:B------:R-:W-:Y:S05]  /*0da0*/  @!P1 BRA `(.L_x_135) ;  /* 0xfffffffc00e09947 */ /* 0x000fea000383ffff */
.L_x_127:
[----:B------:R-:W-:Y:S05]  /*0db0*/  BSYNC.RECONVERGENT B0 ;  /* 0x0000000000007941 */ /* 0x000fea0003800200 */
.L_x_126:
[----:B------:R-:W-:Y:S05]  /*0dc0*/  WARPSYNC.ALL ;  /* 0x0000000000007948 */ /* 0x000fea0003800000 */
[----:B0-----:R-:W0:Y:S01]  /*0dd0*/  SHFL.DOWN PT, R6, R3, 0x10, 0x1f ;  /* 0x0a001f0003067f89 */ /* 0x001e2200000e0000 */
[----:B------:R-:W-:Y:S01]  /*0de0*/  ISETP.NE.AND P1, PT, R2, RZ, PT ;  /* 0x000000ff0200720c */ /* 0x000fe20003f25270 */
[----:B------:R-:W-:Y:S02]  /*0df0*/  BSSY.RECONVERGENT B0, `(.L_x_136) ;  /* 0x0000024000007945 */ /* 0x000fe40003800200 */
[----:B---3--:R-:W1:Y:S01]  /*0e00*/  SHFL.DOWN PT, R7, R0, 0x10, 0x1f ;  /* 0x0a001f0000077f89 */ /* 0x008e6200000e0000 */
[----:B0-----:R-:W-:-:S04]  /*0e10*/  FSETP.GEU.AND P0, PT, R3, R6, PT ;  /* 0x000000060300720b */ /* 0x001fc80003f0e000 */
[----:B------:R-:W-:Y:S02]  /*0e20*/  FSEL R6, R6, R3, !P0 ;  /* 0x0000000306067208 */ /* 0x000fe40004000000 */
[----:B-1----:R-:W-:-:S03]  /*0e30*/  SEL R7, R7, R0, !P0 ;  /* 0x0000000007077207 */ /* 0x002fc60004000000 */
[----:B------:R-:W0:Y:S04]  /*0e40*/  SHFL.DOWN PT, R9, R6, 0x8, 0x1f ;  /* 0x09001f0006097f89 */ /* 0x000e2800000e0000 */
[----:B------:R-:W1:Y:S01]  /*0e50*/  SHFL.DOWN PT, R8, R7, 0x8, 0x1f ;  /* 0x09001f0007087f89 */ /* 0x000e6200000e0000 */
        /* <DEDUP_REMOVED lines=17> */
[----:B-1----:R-:W-:Y:S01]  /*0f70*/  SEL R7, R7, R0, !P0 ;  /* 0x0000000007077207 */ /* 0x002fe20004000000 */
[----:B------:R-:W-:Y:S06]  /*0f80*/  @P1 BRA `(.L_x_137) ;  /* 0x0000000000281947 */ /* 0x000fec0003800000 */
[----:B------:R-:W0:Y:S01]  /*0f90*/  S2UR UR7, SR_CgaCtaId ;  /* 0x00000000000779c3 */ /* 0x000e220000008800 */
[----:B------:R-:W-:Y:S02]  /*0fa0*/  UMOV UR6, 0x400 ;  /* 0x0000040000067882 */ /* 0x000fe40000000000 */
[----:B------:R-:W-:Y:S02]  /*0fb0*/  UIADD3 UR5, UPT, UPT, UR6, 0x100, URZ ;  /* 0x0000010006057890 */ /* 0x000fe4000fffe0ff */
[----:B------:R-:W-:Y:S02]  /*0fc0*/  UIADD3 UR6, UPT, UPT, UR6, 0x120, URZ ;  /* 0x0000012006067890 */ /* 0x000fe4000fffe0ff */
[----:B0-----:R-:W-:Y:S02]  /*0fd0*/  ULEA UR5, UR7, UR5, 0x18 ;  /* 0x0000000507057291 */ /* 0x001fe4000f8ec0ff */
[----:B------:R-:W-:Y:S02]  /*0fe0*/  ULEA UR6, UR7, UR6, 0x18 ;  /* 0x0000000607067291 */ /* 0x000fe4000f8ec0ff */
[----:B------:R-:W-:-:S02]  /*0ff0*/  ULEA UR5, UR4, UR5, 0x2 ;  /* 0x0000000504057291 */ /* 0x000fc4000f8e10ff */
[----:B------:R-:W-:-:S07]  /*1000*/  ULEA UR6, UR4, UR6, 0x2 ;  /* 0x0000000604067291 */ /* 0x000fce000f8e10ff */
[----:B------:R0:W-:Y:S04]  /*1010*/  STS [UR5], R6 ;  /* 0x00000006ff007988 */ /* 0x0001e80008000805 */
[----:B------:R0:W-:Y:S02]  /*1020*/  STS [UR6], R7 ;  /* 0x00000007ff007988 */ /* 0x0001e40008000806 */
.L_x_137:
[----:B------:R-:W-:Y:S05]  /*1030*/  BSYNC.RECONVERGENT B0 ;  /* 0x0000000000007941 */ /* 0x000fea0003800200 */
.L_x_136:
[----:B------:R-:W1:Y:S01]  /*1040*/  LDC R13, c[0x0][0x3a8] ;  /* 0x0000ea00ff0d7b82 */ /* 0x000e620000000800 */
[----:B------:R-:W-:-:S07]  /*1050*/  UIADD3 UR4, UPT, UPT, UR4, 0x1, URZ ;  /* 0x0000000104047890 */ /* 0x000fce000fffe0ff */
[----:B------:R-:W-:Y:S01]  /*1060*/  BAR.SYNC.DEFER_BLOCKING 0x0 ;  /* 0x0000000000007b1d */ /* 0x000fe20000010000 */
[----:B-1----:R-:W-:-:S13]  /*1070*/  ISETP.NE.AND P0, PT, R13, UR4, PT ;  /* 0x000000040d007c0c */ /* 0x002fda000bf05270 */
[----:B------:R-:W-:Y:S05]  /*1080*/  @P0 BRA `(.L_x_138) ;  /* 0xfffffff800640947 */ /* 0x000fea000383ffff */
.L_x_125:
[----:B------:R-:W1:Y:S01]  /*1090*/  LDC R15, c[0x0][0x3a4] ;  /* 0x0000e900ff0f7b82 */ /* 0x000e620000000800 */
[C---:B------:R-:W-:Y:S01]  /*10a0*/  ISETP.GE.AND P0, PT, R2.reuse, R13, PT ;  /* 0x0000000d0200720c */ /* 0x040fe20003f06270 */
[----:B------:R-:W-:Y:S01]  /*10b0*/  BSSY.RECONVERGENT B0, `(.L_x_139) ;  /* 0x0000014000007945 */ /* 0x000fe20003800200 */
[----:B-1----:R-:W-:-:S11]  /*10c0*/  ISETP.GE.AND P1, PT, R2, R15, PT ;  /* 0x0000000f0200720c */ /* 0x002fd60003f26270 */
[----:B------:R-:W-:Y:S05]  /*10d0*/  @P0 BRA `(.L_x_140) ;  /* 0x0000000000440947 */ /* 0x000fea0003800000 */
[----:B------:R-:W1:Y:S01]  /*10e0*/  S2UR UR6, SR_CgaCtaId ;  /* 0x00000000000679c3 */ /* 0x000e620000008800 */
[----:B------:R-:W-:Y:S01]  /*10f0*/  UMOV UR4, 0x400 ;  /* 0x0000040000047882 */ /* 0x000fe20000000000 */
[----:B0-----:R-:W-:Y:S01]  /*1100*/  IMAD R5, R13, UR10, R2 ;  /* 0x0000000a0d057c24 */ /* 0x001fe2000f8e0202 */
[----:B------:R-:W-:Y:S02]  /*1110*/  UIADD3 UR5, UPT, UPT, UR4, 0x100, URZ ;  /* 0x0000010004057890 */ /* 0x000fe4000fffe0ff */
[----:B------:R-:W-:-:S03]  /*1120*/  UIADD3 UR4, UPT, UPT, UR4, 0x120, URZ ;  /* 0x0000012004047890 */ /* 0x000fc6000fffe0ff */
[----:B---3--:R-:W0:Y:S08]  /*1130*/  LDC.64 R6, c[0x0][0x388] ;  /* 0x0000e200ff067b82 */ /* 0x008e300000000a00 */
[----:B------:R-:W2:Y:S01]  /*1140*/  LDC.64 R8, c[0x0][0x390] ;  /* 0x0000e400ff087b82 */ /* 0x000ea20000000a00 */
[----:B-1----:R-:W-:Y:S02]  /*1150*/  ULEA UR5, UR6, UR5, 0x18 ;  /* 0x0000000506057291 */ /* 0x002fe4000f8ec0ff */
[----:B------:R-:W-:-:S04]  /*1160*/  ULEA UR4, UR6, UR4, 0x18 ;  /* 0x0000000406047291 */ /* 0x000fc8000f8ec0ff */
[C---:B------:R-:W-:Y:S02]  /*1170*/  LEA R0, R2.reuse, UR5, 0x2 ;  /* 0x0000000502007c11 */ /* 0x040fe4000f8e10ff */
[----:B------:R-:W-:Y:S01]  /*1180*/  LEA R10, R2, UR4, 0x2 ;  /* 0x00000004020a7c11 */ /* 0x000fe2000f8e10ff */
[C---:B0-----:R-:W-:Y:S02]  /*1190*/  IMAD.WIDE.U32 R6, R5.reuse, 0x4, R6 ;  /* 0x0000000405067825 */ /* 0x041fe400078e0006 */
[----:B------:R-:W0:Y:S04]  /*11a0*/  LDS R3, [R0] ;  /* 0x0000000000037984 */ /* 0x000e280000000800 */
[----:B------:R-:W1:Y:S01]  /*11b0*/  LDS R11, [R10] ;  /* 0x000000000a0b7984 */ /* 0x000e620000000800 */
[----:B--2---:R-:W-:-:S03]  /*11c0*/  IMAD.WIDE.U32 R8, R5, 0x4, R8 ;  /* 0x0000000405087825 */ /* 0x004fc600078e0008 */
[----:B0-----:R2:W-:Y:S04]  /*11d0*/  STG.E desc[UR8][R6.64], R3 ;  /* 0x0000000306007986 */ /* 0x0015e8000c101908 */
[----:B-1----:R2:W-:Y:S02]  /*11e0*/  STG.E desc[UR8][R8.64], R11 ;  /* 0x0000000b08007986 */ /* 0x0025e4000c101908 */
.L_x_140:
[----:B------:R-:W-:Y:S05]  /*11f0*/  BSYNC.RECONVERGENT B0 ;  /* 0x0000000000007941 */ /* 0x000fea0003800200 */
.L_x_139:
[----:B------:R-:W-:Y:S05]  /*1200*/  @P1 EXIT ;  /* 0x000000000000194d */ /* 0x000fea0003800000 */
[----:B0-----:R-:W0:Y:S01]  /*1210*/  LDS R5, [R4] ;  /* 0x0000000004057984 */ /* 0x001e220000000800 */
[----:B--23--:R-:W1:Y:S01]  /*1220*/  LDC.64 R6, c[0x0][0x398] ;  /* 0x0000e600ff067b82 */ /* 0x00ce620000000a00 */
[----:B------:R-:W-:-:S04]  /*1230*/  IMAD R3, R15, UR10, R2 ;  /* 0x0000000a0f037c24 */ /* 0x000fc8000f8e0202 */
[----:B-1----:R-:W-:-:S05]  /*1240*/  IMAD.WIDE.U32 R2, R3, 0x4, R6 ;  /* 0x0000000403027825 */ /* 0x002fca00078e0006 */
[----:B0-----:R-:W-:Y:S01]  /*1250*/  STG.E desc[UR8][R2.64], R5 ;  /* 0x0000000502007986 */ /* 0x001fe2000c101908 */
[----:B------:R-:W-:Y:S05]  /*1260*/  EXIT ;  /* 0x000000000000794d */ /* 0x000fea0003800000 */
        .weak           $__internal_4_$__cuda_sm3x_div_rn_noftz_f32_slowpath
        .type           $__internal_4_$__cuda_sm3x_div_rn_noftz_f32_slowpath,@function
        .size           $__internal_4_$__cuda_sm3x_div_rn_noftz_f32_slowpath,(.L_x_157 - $__internal_4_$__cuda_sm3x_div_rn_noftz_f32_slowpath)
$__internal_4_$__cuda_sm3x_div_rn_noftz_f32_slowpath:
[--C-:B------:R-:W-:Y:S01]  /*1270*/  SHF.R.U32.HI R10, RZ, 0x17, R3.reuse ;  /* 0x00000017ff0a7819 */ /* 0x100fe20000011603 */
[----:B------:R-:W-:Y:S01]  /*1280*/  BSSY.RECONVERGENT B2, `(.L_x_141) ;  /* 0x0000063000027945 */ /* 0x000fe20003800200 */
[----:B------:R-:W-:Y:S01]  /*1290*/  SHF.R.U32.HI R9, RZ, 0x17, R0 ;  /* 0x00000017ff097819 */ /* 0x000fe20000011600 */
[----:B------:R-:W-:Y:S01]  /*12a0*/  IMAD.MOV.U32 R11, RZ, RZ, R3 ;  /* 0x000000ffff0b7224 */ /* 0x000fe200078e0003 */
[----:B------:R-:W-:Y:S02]  /*12b0*/  LOP3.LUT R10, R10, 0xff, RZ, 0xc0, !PT ;  /* 0x000000ff0a0a7812 */ /* 0x000fe400078ec0ff */
[----:B------:R-:W-:-:S03]  /*12c0*/  LOP3.LUT R14, R9, 0xff, RZ, 0xc0, !PT ;  /* 0x000000ff090e7812 */ /* 0x000fc600078ec0ff */
[----:B------:R-:W-:Y:S02]  /*12d0*/  VIADD R13, R10, 0xffffffff ;  /* 0xffffffff0a0d7836 */ /* 0x000fe40000000000 */
[----:B------:R-:W-:-:S03]  /*12e0*/  VIADD R12, R14, 0xffffffff ;  /* 0xffffffff0e0c7836 */ /* 0x000fc60000000000 */
        /* <DEDUP_REMOVED lines=22> */
[----:B------:R-:W-:Y:S02]  /*1450*/  @P0 IMAD.MOV.U32 R9, RZ, RZ, RZ ;  /* 0x000000ffff090224 */ /* 0x000fe400078e00ff */
[----:B------:R-:W-:Y:S01]  /*1460*/  @!P0 FFMA R0, R0, 1.84467440737095516160e+19, RZ ;  /* 0x5f80000000008823 */ /* 0x000fe200000000ff */
[----:B------:R-:W-:Y:S02]  /*1470*/  @!P0 IMAD.MOV.U32 R9, RZ, RZ, -0x40 ;  /* 0xffffffc0ff098424 */ /* 0x000fe400078e00ff */
[----:B------:R-:W-:Y:S02]  /*1480*/  @!P1 FFMA R11, R3, 1.84467440737095516160e+19, RZ ;  /* 0x5f800000030b9823 */ /* 0x000fe400000000ff */
[----:B------:R-:W-:-:S07]  /*1490*/  @!P1 VIADD R9, R9, 0x40 ;  /* 0x0000004009099836 */ /* 0x000fce0000000000 */
.L_x_142:
[----:B------:R-:W-:Y:S01]  /*14a0*/  LEA R12, R10, 0xc0800000, 0x17 ;  /* 0xc08000000a0c7811 */ /* 0x000fe200078eb8ff */
[----:B------:R-:W-:Y:S04]  /*14b0*/  BSSY.RECONVERGENT B3, `(.L_x_147) ;  /* 0x0000036000037945 */ /* 0x000fe80003800200 */
[----:B------:R-:W-:Y:S02]  /*14c0*/  IMAD.IADD R12, R11, 0x1, -R12 ;  /* 0x000000010b0c7824 */ /* 0x000fe400078e0a0c */
[----:B------:R-:W-:Y:S02]  /*14d0*/  VIADD R11, R14, 0xffffff81 ;  /* 0xffffff810e0b7836 */ /* 0x000fe40000000000 */
[----:B------:R0:W1:Y:S01]  /*14e0*/  MUFU.RCP R13, R12 ;  /* 0x0000000c000d7308 */ /* 0x0000620000001000 */
[----:B------:R-:W-:Y:S01]  /*14f0*/  FADD.FTZ R15, -R12, -RZ ;  /* 0x800000ff0c0f7221 */ /* 0x000fe20000010100 */
[C---:B------:R-:W-:Y:S01]  /*1500*/  IMAD R0, R11.reuse, -0x800000, R0 ;  /* 0xff8000000b007824 */ /* 0x040fe200078e0200 */
[----:B0-----:R-:W-:-:S05]  /*1510*/  IADD3 R12, PT, PT, R11, 0x7f, -R10 ;  /* 0x0000007f0b0c7810 */ /* 0x001fca0007ffe80a */
[----:B------:R-:W-:Y:S02]  /*1520*/  IMAD.IADD R9, R12, 0x1, R9 ;  /* 0x000000010c097824 */ /* 0x000fe400078e0209 */
[----:B-1----:R-:W-:-:S04]  /*1530*/  FFMA R14, R13, R15, 1 ;  /* 0x3f8000000d0e7423 */ /* 0x002fc8000000000f */
[----:B------:R-:W-:-:S04]  /*1540*/  FFMA R16, R13, R14, R13 ;  /* 0x0000000e0d107223 */ /* 0x000fc8000000000d */
[----:B------:R-:W-:-:S04]  /*1550*/  FFMA R13, R0, R16, RZ ;  /* 0x00000010000d7223 */ /* 0x000fc800000000ff */
[----:B------:R-:W-:-:S04]  /*1560*/  FFMA R14, R15, R13, R0 ;  /* 0x0000000d0f0e7223 */ /* 0x000fc80000000000 */
[----:B------:R-:W-:-:S04]  /*1570*/  FFMA R13, R16, R14, R13 ;  /* 0x0000000e100d7223 */ /* 0x000fc8000000000d */
[----:B------:R-:W-:-:S04]  /*1580*/  FFMA R14, R15, R13, R0 ;  /* 0x0000000d0f0e7223 */ /* 0x000fc80000000000 */
[----:B------:R-:W-:-:S05]  /*1590*/  FFMA R0, R16, R14, R13 ;  /* 0x0000000e10007223 */ /* 0x000fca000000000d */
[----:B------:R-:W-:-:S04]  /*15a0*/  SHF.R.U32.HI R10, RZ, 0x17, R0 ;  /* 0x00000017ff0a7819 */ /* 0x000fc80000011600 */
[----:B------:R-:W-:-:S05]  /*15b0*/  LOP3.LUT R10, R10, 0xff, RZ, 0xc0, !PT ;  /* 0x000000ff0a0a7812 */ /* 0x000fca00078ec0ff */
[----:B------:R-:W-:-:S04]  /*15c0*/  IMAD.IADD R15, R10, 0x1, R9 ;  /* 0x000000010a0f7824 */ /* 0x000fc800078e0209 */
[----:B------:R-:W-:-:S05]  /*15d0*/  VIADD R10, R15, 0xffffffff ;  /* 0xffffffff0f0a7836 */ /* 0x000fca0000000000 */
        /* <DEDUP_REMOVED lines=10> */
[C---:B------:R-:W-:Y:S02]  /*1680*/  VIADD R12, R15.reuse, 0x20 ;  /* 0x000000200f0c7836 */ /* 0x040fe40000000000 */
[CCC-:B------:R-:W-:Y:S01]  /*1690*/  FFMA.RM R10, R16.reuse, R14.reuse, R13.reuse ;  /* 0x0000000e100a7223 */ /* 0x1c0fe2000000400d */
[----:B------:R-:W-:Y:S02]  /*16a0*/  ISETP.NE.AND P3, PT, R15, RZ, PT ;  /* 0x000000ff0f00720c */ /* 0x000fe40003f65270 */
[----:B------:R-:W-:Y:S01]  /*16b0*/  LOP3.LUT R11, R9, 0x7fffff, RZ, 0xc0, !PT ;  /* 0x007fffff090b7812 */ /* 0x000fe200078ec0ff */
[----:B------:R-:W-:Y:S01]  /*16c0*/  FFMA.RP R9, R16, R14, R13 ;  /* 0x0000000e10097223 */ /* 0x000fe2000000800d */
[----:B------:R-:W-:Y:S01]  /*16d0*/  IMAD.MOV R13, RZ, RZ, -R15 ;  /* 0x000000ffff0d7224 */ /* 0x000fe200078e0a0f */
[----:B------:R-:W-:Y:S02]  /*16e0*/  ISETP.NE.AND P1, PT, R15, RZ, PT ;  /* 0x000000ff0f00720c */ /* 0x000fe40003f25270 */
[----:B------:R-:W-:-:S02]  /*16f0*/  LOP3.LUT R11, R11, 0x800000, RZ, 0xfc, !PT ;  /* 0x008000000b0b7812 */ /* 0x000fc400078efcff */
[----:B------:R-:W-:Y:S02]  /*1700*/  FSETP.NEU.FTZ.AND P0, PT, R9, R10, PT ;  /* 0x0000000a0900720b */ /* 0x000fe40003f1d000 */
[----:B------:R-:W-:Y:S02]  /*1710*/  SHF.L.U32 R12, R11, R12, RZ ;  /* 0x0000000c0b0c7219 */ /* 0x000fe400000006ff */
[----:B------:R-:W-:Y:S02]  /*1720*/  SEL R10, R13, RZ, P3 ;  /* 0x000000ff0d0a7207 */ /* 0x000fe40001800000 */
[----:B------:R-:W-:Y:S02]  /*1730*/  ISETP.NE.AND P1, PT, R12, RZ, P1 ;  /* 0x000000ff0c00720c */ /* 0x000fe40000f25270 */
[----:B------:R-:W-:Y:S02]  /*1740*/  SHF.R.U32.HI R10, RZ, R10, R11 ;  /* 0x0000000aff0a7219 */ /* 0x000fe4000001160b */
[----:B------:R-:W-:-:S02]  /*1750*/  PLOP3.LUT P0, PT, P0, P1, PT, 0xf8, 0x8f ;  /* 0x00000000008f781c */ /* 0x000fc40000703f70 */
[----:B------:R-:W-:Y:S02]  /*1760*/  SHF.R.U32.HI R12, RZ, 0x1, R10 ;  /* 0x00000001ff0c7819 */ /* 0x000fe4000001160a */
[----:B------:R-:W-:-:S04]  /*1770*/  SEL R9, RZ, 0x1, !P0 ;  /* 0x00000001ff097807 */ /* 0x000fc80004000000 */
[----:B------:R-:W-:-:S04]  /*1780*/  LOP3.LUT R9, R9, 0x1, R12, 0xf8, !PT ;  /* 0x0000000109097812 */ /* 0x000fc800078ef80c */
[----:B------:R-:W-:-:S05]  /*1790*/  LOP3.LUT R9, R9, R10, RZ, 0xc0, !PT ;  /* 0x0000000a09097212 */ /* 0x000fca00078ec0ff */
[----:B------:R-:W-:-:S05]  /*17a0*/  IMAD.IADD R9, R12, 0x1, R9 ;  /* 0x000000010c097824 */ /* 0x000fca00078e0209 */
[----:B------:R-:W-:Y:S01]  /*17b0*/  LOP3.LUT R0, R9, R0, RZ, 0xfc, !PT ;  /* 0x0000000009007212 */ /* 0x000fe200078efcff */
[----:B------:R-:W-:Y:S06]  /*17c0*/  BRA `(.L_x_150) ;  /* 0x0000000000107947 */ /* 0x000fec0003800000 */
.L_x_149:
[----:B------:R-:W-:-:S04]  /*17d0*/  LOP3.LUT R0, R0, 0x80000000, RZ, 0xc0, !PT ;  /* 0x8000000000007812 */ /* 0x000fc800078ec0ff */
[----:B------:R-:W-:Y:S01]  /*17e0*/  LOP3.LUT R0, R0, 0x7f800000, RZ, 0xfc, !PT ;  /* 0x7f80000000007812 */ /* 0x000fe200078efcff */
[----:B------:R-:W-:Y:S06]  /*17f0*/  BRA `(.L_x_150) ;  /* 0x0000000000047947 */ /* 0x000fec0003800000 */
.L_x_148:
[----:B------:R-:W-:-:S07]  /*1800*/  IMAD R0, R9, 0x800000, R0 ;  /* 0x0080000009007824 */ /* 0x000fce00078e0200 */
.L_x_150:
[----:B------:R-:W-:Y:S05]  /*1810*/  BSYNC.RECONVERGENT B3 ;  /* 0x0000000000037941 */ /* 0x000fea0003800200 */
.L_x_147:
[----:B------:R-:W-:Y:S05]  /*1820*/  BRA `(.L_x_151) ;  /* 0x0000000000207947 */ /* 0x000fea0003800000 */
.L_x_146:
[----:B------:R-:W-:-:S04]  /*1830*/  LOP3.LUT R0, R11, 0x80000000, R0, 0x48, !PT ;  /* 0x800000000b007812 */ /* 0x000fc800078e4800 */
[----:B------:R-:W-:Y:S01]  /*1840*/  LOP3.LUT R0, R0, 0x7f800000, RZ, 0xfc, !PT ;  /* 0x7f80000000007812 */ /* 0x000fe200078efcff */
[----:B------:R-:W-:Y:S06]  /*1850*/  BRA `(.L_x_151) ;  /* 0x0000000000147947 */ /* 0x000fec0003800000 */
.L_x_145:
[----:B------:R-:W-:Y:S01]  /*1860*/  LOP3.LUT R0, R11, 0x80000000, R0, 0x48, !PT ;  /* 0x800000000b007812 */ /* 0x000fe200078e4800 */
[----:B------:R-:W-:Y:S06]  /*1870*/  BRA `(.L_x_151) ;  /* 0x00000000000c7947 */ /* 0x000fec0003800000 */
.L_x_144:
[----:B------:R-:W0:Y:S01]  /*1880*/  MUFU.RSQ R0, -QNAN ;  /* 0xffc0000000007908 */ /* 0x000e220000001400 */
[----:B------:R-:W-:Y:S05]  /*1890*/  BRA `(.L_x_151) ;  /* 0x0000000000047947 */ /* 0x000fea0003800000 */
.L_x_143:
[----:B------:R-:W-:-:S07]  /*18a0*/  FADD.FTZ R0, R0, R3 ;  /* 0x0000000300007221 */ /* 0x000fce0000010000 */
.L_x_151:
[----:B------:R-:W-:Y:S05]  /*18b0*/  BSYNC.RECONVERGENT B2 ;  /* 0x0000000000027941 */ /* 0x000fea0003800200 */
.L_x_141:
[----:B------:R-:W-:-:S04]  /*18c0*/  IMAD.MOV.U32 R9, RZ, RZ, 0x0 ;  /* 0x00000000ff097424 */ /* 0x000fc800078e00ff */
[----:B0-----:R-:W-:Y:S05]  /*18d0*/  RET.REL.NODEC R8 `(_Z19topk_routing_kernelPKfPfPiS1_iiif) ;  /* 0xffffffe408c87950 */ /* 0x001fea0003c3ffff */
.L_x_152:
        /* <DEDUP_REMOVED lines=10> */
.L_x_157:


//--------------------- .nv.shared.reserved.0     --------------------------
	.section	.nv.shared.reserved.0,"aw",@nobits
	.weak		__nv_reservedSMEM_offset_0_alias
	.size		__nv_reservedSMEM_offset_0_alias, 0, 64
	.other		__nv_reservedSMEM_offset_0_alias,@"STO_CUDA_RESERVED_SHARED STV_DEFAULT"
__nv_reservedSMEM_offset_0_alias:
	.zero		0
	.zero		64


//--------------------- .nv.global                --------------------------
	.section	.nv.global,"aw",@nobits
.nv.global:
	.type		_ZN34_INTERNAL_6d98d795_4_k_cu_3f7e69d16thrust24THRUST_300001_SM_1000_NS12placeholders2_5E,@object
	.size		_ZN34_INTERNAL_6d98d795_4_k_cu_3f7e69d16thrust24THRUST_300001_SM_1000_NS12placeholders2_5E,(_ZN34_INTERNAL_6d98d795_4_k_cu_3f7e69d14cuda3std3__45__cpo6cbeginE - _ZN34_INTERNAL_6d98d795_4_k_cu_3f7e69d16thrust24THRUST_300001_SM_1000_NS12placeholders2_5E)
_ZN34_INTERNAL_6d98d795_4_k_cu_3f7e69d16thrust24THRUST_300001_SM_1000_NS12placeholders2_5E:
	.zero		1
	.type		_ZN34_INTERNAL_6d98d795_4_k_cu_3f7e69d14cuda3std3__45__cpo6cbeginE,@object
	.size		_ZN34_INTERNAL_6d98d795_4_k_cu_3f7e69d14cuda3std3__45__cpo6cbeginE,(_ZN34_INTERNAL_6d98d795_4_k_cu_3f7e69d14cuda3std6ranges3__45__cpo6cbeginE - _ZN34_INTERNAL_6d98d795_4_k_cu_3f7e69d14cuda3std3__45__cpo6cbeginE)
_ZN34_INTERNAL_6d98d795_4_k_cu_3f7e69d14cuda3std3__45__cpo6cbeginE:
	.zero		1
	.type		_ZN34_INTERNAL_6d98d795_4_k_cu_3f7e69d14cuda3std6ranges3__45__cpo6cbeginE,@object
	.size		_ZN34_INTERNAL_6d98d795_4_k_cu_3f7e69d14cuda3std6ranges3__45__cpo6cbeginE,(_ZN34_INTERNAL_6d98d795_4_k_cu_3f7e69d14cuda3std3__48in_placeE - _ZN34_INTERNAL_6d98d795_4_k_cu_3f7e69d14cuda3std6ranges3__45__cpo6cbeginE)
_ZN34_INTERNAL_6d98d795_4_k_cu_3f7e69d14cuda3std6ranges3__45__cpo6cbeginE:
	.zero		1
	.type		_ZN34_INTERNAL_6d98d795_4_k_cu_3f7e69d14cuda3std3__48in_placeE,@object
	.size		_ZN34_INTERNAL_6d98d795_4_k_cu_3f7e69d14cuda3std3__48in_placeE,(_ZN34_INTERNAL_6d98d795_4_k_cu_3f7e69d14cuda3std6ranges3__45__cpo4sizeE - _ZN34_INTERNAL_6d98d795_4_k_cu_3f7e69d14cuda3std3__48in_placeE)
_ZN34_INTERNAL_6d98d795_4_k_cu_3f7e69d14cuda3std3__48in_placeE:
	.zero		1
	.type		_ZN34_INTERNAL_6d98d795_4_k_cu_3f7e69d14cuda3std6ranges3__45__cpo4sizeE,@object
	.size		_ZN34_INTERNAL_6d98d795_4_k_cu_3f7e69d14cuda3std6ranges3__45__cpo4sizeE,(_ZN34_INTERNAL_6d98d795_4_k_cu_3f7e69d16thrust24THRUST_300001_SM_1000_NS12placeholders2_9E - _ZN34_INTERNAL_6d98d795_4_k_cu_3f7e69d14cuda3std6ranges3__45__cpo4sizeE)
_ZN34_INTERNAL_6d98d795_4_k_cu_3f7e69d14cuda3std6ranges3__45__cpo4sizeE:
	.zero		1
	.type		_ZN34_INTERNAL_6d98d795_4_k_cu_3f7e69d16thrust24THRUST_300001_SM_1000_NS12placeholders2_9E,@object
	.size		_ZN34_INTERNAL_6d98d795_4_k_cu_3f7e69d16thrust24THRUST_300001_SM_1000_NS12placeholders2_9E,(_ZN34_INTERNAL_6d98d795_4_k_cu_3f7e69d14cuda3std3__45__cpo7crbeginE - _ZN34_INTERNAL_6d98d795_4_k_cu_3f7e69d16thrust24THRUST_300001_SM_1000_NS12placeholders2_9E)
_ZN34_INTERNAL_6d98d795_4_k_cu_3f7e69d16thrust24THRUST_300001_SM_1000_NS12placeholders2_9E:
	.zero		1
	.type		_ZN34_INTERNAL_6d98d795_4_k_cu_3f7e69d14cuda3std3__45__cpo7crbeginE,@object
	.size		_ZN34_INTERNAL_6d98d795_4_k_cu_3f7e69d14cuda3std3__45__cpo7crbeginE,(_ZN34_INTERNAL_6d98d795_4_k_cu_3f7e69d14cuda3std6ranges3__45__cpo4nextE - _ZN34_INTERNAL_6d98d795_4_k_cu_3f7e69d14cuda3std3__45__cpo7crbeginE)
_ZN34_INTERNAL_6d98d795_4_k_cu_3f7e69d14cuda3std3__45__cpo7crbeginE:
	.zero		1
	.type		_ZN34_INTERNAL_6d98d795_4_k_cu_3f7e69d14cuda3std6ranges3__45__cpo4nextE,@object
	.size		_ZN34_INTERNAL_6d98d795_4_k_cu_3f7e69d14cuda3std6ranges3__45__cpo4nextE,(_ZN34_INTERNAL_6d98d795_4_k_cu_3f7e69d14cuda3std6ranges3__45__cpo4swapE - _ZN34_INTERNAL_6d98d795_4_k_cu_3f7e69d14cuda3std6ranges3__45__cpo4nextE)
_ZN34_INTERNAL_6d98d795_4_k_cu_3f7e69d14cuda3std6ranges3__45__cpo4nextE:
	.zero		1
	.type		_ZN34_INTERNAL_6d98d795_4_k_cu_3f7e69d14cuda3std6ranges3__45__cpo4swapE,@object
	.size		_ZN34_INTERNAL_6d98d795_4_k_cu_3f7e69d14cuda3std6ranges3__45__cpo4swapE,(_ZN34_INTERNAL_6d98d795_4_k_cu_3f7e69d16thrust24THRUST_300001_SM_1000_NS12placeholders2_1E - _ZN34_INTERNAL_6d98d795_4_k_cu_3f7e69d14cuda3std6ranges3__45__cpo4swapE)
_ZN34_INTERNAL_6d98d795_4_k_cu_3f7e69d14cuda3std6ranges3__45__cpo4swapE:
	.zero		1
	.type		_ZN34_INTERNAL_6d98d795_4_k_cu_3f7e69d16thrust24THRUST_300001_SM_1000_NS12placeholders2_1E,@object
	.size		_ZN34_INTERNAL_6d98d795_4_k_cu_3f7e69d16thrust24THRUST_300001_SM_1000_NS12placeholders2_1E,(_ZN34_INTERNAL_6d98d795_4_k_cu_3f7e69d16thrust24THRUST_300001_SM_1000_NS12placeholders2_3E - _ZN34_INTERNAL_6d98d795_4_k_cu_3f7e69d16thrust24THRUST_300001_SM_1000_NS12placeholders2_1E)
_ZN34_INTERNAL_6d98d795_4_k_cu_3f7e69d16thrust24THRUST_300001_SM_1000_NS12placeholders2_1E:
	.zero		1
	.type		_ZN34_INTERNAL_6d98d795_4_k_cu_3f7e69d16thrust24THRUST_300001_SM_1000_NS12placeholders2_3E,@object
	.size		_ZN34_INTERNAL_6d98d795_4_k_cu_3f7e69d16thrust24THRUST_300001_SM_1000_NS12placeholders2_3E,(_ZN34_INTERNAL_6d98d795_4_k_cu_3f7e69d14cuda3std3__45__cpo5beginE - _ZN34_INTERNAL_6d98d795_4_k_cu_3f7e69d16thrust24THRUST_300001_SM_1000_NS12placeholders2_3E)
_ZN34_INTERNAL_6d98d795_4_k_cu_3f7e69d16thrust24THRUST_300001_SM_1000_NS12placeholders2_3E:
	.zero		1
	.type		_ZN34_INTERNAL_6d98d795_4_k_cu_3f7e69d14cuda3std3__45__cpo5beginE,@object
	.size		_ZN34_INTERNAL_6d98d795_4_k_cu_3f7e69d14cuda3std3__45__cpo5beginE,(_ZN34_INTERNAL_6d98d795_4_k_cu_3f7e69d14cuda3std6ranges3__45__cpo5beginE - _ZN34_INTERNAL_6d98d795_4_k_cu_3f7e69d14cuda3std3__45__cpo5beginE)
_ZN34_INTERNAL_6d98d795_4_k_cu_3f7e69d14cuda3std3__45__cpo5beginE:
	.zero		1
	.type		_ZN34_INTERNAL_6d98d795_4_k_cu_3f7e69d14cuda3std6ranges3__45__cpo5beginE,@object
	.size		_ZN34_INTERNAL_6d98d795_4_k_cu_3f7e69d14cuda3std6ranges3__45__cpo5beginE,(_ZN34_INTERNAL_6d98d795_4_k_cu_3f7e69d14cuda3std3__436_GLOBAL__N__6d98d795_4_k_cu_3f7e69d16ignoreE - _ZN34_INTERNAL_6d98d795_4_k_cu_3f7e69d14cuda3std6ranges3__45__cpo5beginE)
_ZN34_INTERNAL_6d98d795_4_k_cu_3f7e69d14cuda3std6ranges3__45__cpo5beginE:
	.zero		1
	.type		_ZN34_INTERNAL_6d98d795_4_k_cu_3f7e69d14cuda3std3__436_GLOBAL__N__6d98d795_4_k_cu_3f7e69d16ignoreE,@object
	.size		_ZN34_INTERNAL_6d98d795_4_k_cu_3f7e69d14cuda3std3__436_GLOBAL__N__6d98d795_4_k_cu_3f7e69d16ignoreE,(_ZN34_INTERNAL_6d98d795_4_k_cu_3f7e69d14cuda3std6ranges3__45__cpo4dataE - _ZN34_INTERNAL_6d98d795_4_k_cu_3f7e69d14cuda3std3__436_GLOBAL__N__6d98d795_4_k_cu_3f7e69d16ignoreE)
_ZN34_INTERNAL_6d98d795_4_k_cu_3f7e69d14cuda3std3__436_GLOBAL__N__6d98d795_4_k_cu_3f7e69d16ignoreE:
	.zero		1
	.type		_ZN34_INTERNAL_6d98d795_4_k_cu_3f7e69d14cuda3std6ranges3__45__cpo4dataE,@object
	.size		_ZN34_INTERNAL_6d98d795_4_k_cu_3f7e69d14cuda3std6ranges3__45__cpo4dataE,(_ZN34_INTERNAL_6d98d795_4_k_cu_3f7e69d16thrust24THRUST_300001_SM_1000_NS12placeholders2_7E - _ZN34_INTERNAL_6d98d795_4_k_cu_3f7e69d14cuda3std6ranges3__45__cpo4dataE)
_ZN34_INTERNAL_6d98d795_4_k_cu_3f7e69d14cuda3std6ranges3__45__cpo4dataE:
	.zero		1
	.type		_ZN34_INTERNAL_6d98d795_4_k_cu_3f7e69d16thrust24THRUST_300001_SM_1000_NS12placeholders2_7E,@object
	.size		_ZN34_INTERNAL_6d98d795_4_k_cu_3f7e69d16thrust24THRUST_300001_SM_1000_NS12placeholders2_7E,(_ZN34_INTERNAL_6d98d795_4_k_cu_3f7e69d14cuda3std3__45__cpo6rbeginE - _ZN34_INTERNAL_6d98d795_4_k_cu_3f7e69d16thrust24THRUST_300001_SM_1000_NS12placeholders2_7E)
_ZN34_INTERNAL_6d98d795_4_k_cu_3f7e69d16thrust24THRUST_300001_SM_1000_NS12placeholders2_7E:
	.zero		1
	.type		_ZN34_INTERNAL_6d98d795_4_k_cu_3f7e69d14cuda3std3__45__cpo6rbeginE,@object
	.size		_ZN34_INTERNAL_6d98d795_4_k_cu_3f7e69d14cuda3std3__45__cpo6rbeginE,(_ZN34_INTERNAL_6d98d795_4_k_cu_3f7e69d14cuda3std6ranges3__45__cpo7advanceE - _ZN34_INTERNAL_6d98d795_4_k_cu_3f7e69d14cuda3std3__45__cpo6rbeginE)
_ZN34_INTERNAL_6d98d795_4_k_cu_3f7e69d14cuda3std3__45__cpo6rbeginE:
	.zero		1
	.type		_ZN34_INTERNAL_6d98d795_4_k_cu_3f7e69d14cuda3std6ranges3__45__cpo7advanceE,@object
	.size		_ZN34_INTERNAL_6d98d795_4_k_cu_3f7e69d14cuda3std6ranges3__45__cpo7advanceE,(_ZN34_INTERNAL_6d98d795_4_k_cu_3f7e69d14cuda3std3__47nulloptE - _ZN34_INTERNAL_6d98d795_4_k_cu_3f7e69d14cuda3std6ranges3__45__cpo7advanceE)
_ZN34_INTERNAL_6d98d795_4_k_cu_3f7e69d14cuda3std6ranges3__45__cpo7advanceE:
	.zero		1
	.type		_ZN34_INTERNAL_6d98d795_4_k_cu_3f7e69d14cuda3std3__47nulloptE,@object
	.size		_ZN34_INTERNAL_6d98d795_4_k_cu_3f7e69d14cuda3std3__47nulloptE,(_ZN34_INTERNAL_6d98d795_4_k_cu_3f7e69d14cuda3std6ranges3__45__cpo8distanceE - _ZN34_INTERNAL_6d98d795_4_k_cu_3f7e69d14cuda3std3__47nulloptE)
_ZN34_INTERNAL_6d98d795_4_k_cu_3f7e69d14cuda3std3__47nulloptE:
	.zero		1
	.type		_ZN34_INTERNAL_6d98d795_4_k_cu_3f7e69d14cuda3std6ranges3__45__cpo8distanceE,@object
	.size		_ZN34_INTERNAL_6d98d795_4_k_cu_3f7e69d14cuda3std6ranges3__45__cpo8distanceE,(_ZN34_INTERNAL_6d98d795_4_k_cu_3f7e69d16thrust24THRUST_300001_SM_1000_NS12placeholders2_6E - _ZN34_INTERNAL_6d98d795_4_k_cu_3f7e69d14cuda3std6ranges3__45__cpo8distanceE)
_ZN34_INTERNAL_6d98d795_4_k_cu_3f7e69d14cuda3std6ranges3__45__cpo8distanceE:
	.zero		1
	.type		_ZN34_INTERNAL_6d98d795_4_k_cu_3f7e69d16thrust24THRUST_300001_SM_1000_NS12placeholders2_6E,@object
	.size		_ZN34_INTERNAL_6d98d795_4_k_cu_3f7e69d16thrust24THRUST_300001_SM_1000_NS12placeholders2_6E,(_ZN34_INTERNAL_6d98d795_4_k_cu_3f7e69d14cuda3std3__45__cpo4cendE - _ZN34_INTERNAL_6d98d795_4_k_cu_3f7e69d16thrust24THRUST_300001_SM_1000_NS12placeholders2_6E)
_ZN34_INTERNAL_6d98d795_4_k_cu_3f7e69d16thrust24THRUST_300001_SM_1000_NS12placeholders2_6E:
	.zero		1
	.type		_ZN34_INTERNAL_6d98d795_4_k_cu_3f7e69d14cuda3std3__45__cpo4cendE,@object
	.size		_ZN34_INTERNAL_6d98d795_4_k_cu_3f7e69d14cuda3std3__45__cpo4cendE,(_ZN34_INTERNAL_6d98d795_4_k_cu_3f7e69d14cuda3std6ranges3__45__cpo4cendE - _ZN34_INTERNAL_6d98d795_4_k_cu_3f7e69d14cuda3std3__45__cpo4cendE)
_ZN34_INTERNAL_6d98d795_4_k_cu_3f7e69d14cuda3std3__45__cpo4cendE:
	.zero		1
	.type		_ZN34_INTERNAL_6d98d795_4_k_cu_3f7e69d14cuda3std6ranges3__45__cpo4cendE,@object
	.size		_ZN34_INTERNAL_6d98d795_4_k_cu_3f7e69d14cuda3std6ranges3__45__cpo4cendE,(_ZN34_INTERNAL_6d98d795_4_k_cu_3f7e69d14cuda3std3__420unreachable_sentinelE - _ZN34_INTERNAL_6d98d795_4_k_cu_3f7e69d14cuda3std6ranges3__45__cpo4cendE)
_ZN34_INTERNAL_6d98d795_4_k_cu_3f7e69d14cuda3std6ranges3__45__cpo4cendE:
	.zero		1
	.type		_ZN34_INTERNAL_6d98d795_4_k_cu_3f7e69d14cuda3std3__420unreachable_sentinelE,@object
	.size		_ZN34_INTERNAL_6d98d795_4_k_cu_3f7e69d14cuda3std3__420unreachable_sentinelE,(_ZN34_INTERNAL_6d98d795_4_k_cu_3f7e69d14cuda3std6ranges3__45__cpo5ssizeE - _ZN34_INTERNAL_6d98d795_4_k_cu_3f7e69d14cuda3std3__420unreachable_sentinelE)
_ZN34_INTERNAL_6d98d795_4_k_cu_3f7e69d14cuda3std3__420unreachable_sentinelE:
	.zero		1
	.type		_ZN34_INTERNAL_6d98d795_4_k_cu_3f7e69d14cuda3std6ranges3__45__cpo5ssizeE,@object
	.size		_ZN34_INTERNAL_6d98d795_4_k_cu_3f7e69d14cuda3std6ranges3__45__cpo5ssizeE,(_ZN34_INTERNAL_6d98d795_4_k_cu_3f7e69d16thrust24THRUST_300001_SM_1000_NS12placeholders3_10E - _ZN34_INTERNAL_6d98d795_4_k_cu_3f7e69d14cuda3std6ranges3__45__cpo5ssizeE)
_ZN34_INTERNAL_6d98d795_4_k_cu_3f7e69d14cuda3std6ranges3__45__cpo5ssizeE:
	.zero		1
	.type		_ZN34_INTERNAL_6d98d795_4_k_cu_3f7e69d16thrust24THRUST_300001_SM_1000_NS12placeholders3_10E,@object
	.size		_ZN34_INTERNAL_6d98d795_4_k_cu_3f7e69d16thrust24THRUST_300001_SM_1000_NS12placeholders3_10E,(_ZN34_INTERNAL_6d98d795_4_k_cu_3f7e69d14cuda3std3__45__cpo5crendE - _ZN34_INTERNAL_6d98d795_4_k_cu_3f7e69d16thrust24THRUST_300001_SM_1000_NS12placeholders3_10E)
_ZN34_INTERNAL_6d98d795_4_k_cu_3f7e69d16thrust24THRUST_300001_SM_1000_NS12placeholders3_10E:
	.zero		1
	.type		_ZN34_INTERNAL_6d98d795_4_k_cu_3f7e69d14cuda3std3__45__cpo5crendE,@object
	.size		_ZN34_INTERNAL_6d98d795_4_k_cu_3f7e69d14cuda3std3__45__cpo5crendE,(_ZN34_INTERNAL_6d98d795_4_k_cu_3f7e69d14cuda3std6ranges3__45__cpo4prevE - _ZN34_INTERNAL_6d98d795_4_k_cu_3f7e69d14cuda3std3__45__cpo5crendE)
_ZN34_INTERNAL_6d98d795_4_k_cu_3f7e69d14cuda3std3__45__cpo5crendE:
	.zero		1
	.type		_ZN34_INTERNAL_6d98d795_4_k_cu_3f7e69d14cuda3std6ranges3__45__cpo4prevE,@object
	.size		_ZN34_INTERNAL_6d98d795_4_k_cu_3f7e69d14cuda3std6ranges3__45__cpo4prevE,(_ZN34_INTERNAL_6d98d795_4_k_cu_3f7e69d14cuda3std6ranges3__45__cpo9iter_moveE - _ZN34_INTERNAL_6d98d795_4_k_cu_3f7e69d14cuda3std6ranges3__45__cpo4prevE)
_ZN34_INTERNAL_6d98d795_4_k_cu_3f7e69d14cuda3std6ranges3__45__cpo4prevE:
	.zero		1
	.type		_ZN34_INTERNAL_6d98d795_4_k_cu_3f7e69d14cuda3std6ranges3__45__cpo9iter_moveE,@object
	.size		_ZN34_INTERNAL_6d98d795_4_k_cu_3f7e69d14cuda3std6ranges3__45__cpo9iter_moveE,(_ZN34_INTERNAL_6d98d795_4_k_cu_3f7e69d16thrust24THRUST_300001_SM_1000_NS12placeholders2_2E - _ZN34_INTERNAL_6d98d795_4_k_cu_3f7e69d14cuda3std6ranges3__45__cpo9iter_moveE)
_ZN34_INTERNAL_6d98d795_4_k_cu_3f7e69d14cuda3std6ranges3__45__cpo9iter_moveE:
	.zero		1
	.type		_ZN34_INTERNAL_6d98d795_4_k_cu_3f7e69d16thrust24THRUST_300001_SM_1000_NS12placeholders2_2E,@object
	.size		_ZN34_INTERNAL_6d98d795_4_k_cu_3f7e69d16thrust24THRUST_300001_SM_1000_NS12placeholders2_2E,(_ZN34_INTERNAL_6d98d795_4_k_cu_3f7e69d16thrust24THRUST_300001_SM_1000_NS12placeholders2_4E - _ZN34_INTERNAL_6d98d795_4_k_cu_3f7e69d16thrust24THRUST_300001_SM_1000_NS12placeholders2_2E)
_ZN34_INTERNAL_6d98d795_4_k_cu_3f7e69d16thrust24THRUST_300001_SM_1000_NS12placeholders2_2E:
	.zero		1
	.type		_ZN34_INTERNAL_6d98d795_4_k_cu_3f7e69d16thrust24THRUST_300001_SM_1000_NS12placeholders2_4E,@object
	.size		_ZN34_INTERNAL_6d98d795_4_k_cu_3f7e69d16thrust24THRUST_300001_SM_1000_NS12placeholders2_4E,(_ZN34_INTERNAL_6d98d795_4_k_cu_3f7e69d14cuda3std3__45__cpo3endE - _ZN34_INTERNAL_6d98d795_4_k_cu_3f7e69d16thrust24THRUST_300001_SM_1000_NS12placeholders2_4E)
_ZN34_INTERNAL_6d98d795_4_k_cu_3f7e69d16thrust24THRUST_300001_SM_1000_NS12placeholders2_4E:
	.zero		1
	.type		_ZN34_INTERNAL_6d98d795_4_k_cu_3f7e69d14cuda3std3__45__cpo3endE,@object
	.size		_ZN34_INTERNAL_6d98d795_4_k_cu_3f7e69d14cuda3std3__45__cpo3endE,(_ZN34_INTERNAL_6d98d795_4_k_cu_3f7e69d14cuda3std6ranges3__45__cpo3endE - _ZN34_INTERNAL_6d98d795_4_k_cu_3f7e69d14cuda3std3__45__cpo3endE)
_ZN34_INTERNAL_6d98d795_4_k_cu_3f7e69d14cuda3std3__45__cpo3endE:
	.zero		1
	.type		_ZN34_INTERNAL_6d98d795_4_k_cu_3f7e69d14cuda3std6ranges3__45__cpo3endE,@object
	.size		_ZN34_INTERNAL_6d98d795_4_k_cu_3f7e69d14cuda3std6ranges3__45__cpo3endE,(_ZN34_INTERNAL_6d98d795_4_k_cu_3f7e69d14cuda3std3__419piecewise_constructE - _ZN34_INTERNAL_6d98d795_4_k_cu_3f7e69d14cuda3std6ranges3__45__cpo3endE)
_ZN34_INTERNAL_6d98d795_4_k_cu_3f7e69d14cuda3std6ranges3__45__cpo3endE:
	.zero		1
	.type		_ZN34_INTERNAL_6d98d795_4_k_cu_3f7e69d14cuda3std3__419piecewise_constructE,@object
	.size		_ZN34_INTERNAL_6d98d795_4_k_cu_3f7e69d14cuda3std3__419piecewise_constructE,(_ZN34_INTERNAL_6d98d795_4_k_cu_3f7e69d14cuda3std6ranges3__45__cpo5cdataE - _ZN34_INTERNAL_6d98d795_4_k_cu_3f7e69d14cuda3std3__419piecewise_constructE)
_ZN34_INTERNAL_6d98d795_4_k_cu_3f7e69d14cuda3std3__419piecewise_constructE:
	.zero		1
	.type		_ZN34_INTERNAL_6d98d795_4_k_cu_3f7e69d14cuda3std6ranges3__45__cpo5cdataE,@object
	.size		_ZN34_INTERNAL_6d98d795_4_k_cu_3f7e69d14cuda3std6ranges3__45__cpo5cdataE,(_ZN34_INTERNAL_6d98d795_4_k_cu_3f7e69d16thrust24THRUST_300001_SM_1000_NS12placeholders2_8E - _ZN34_INTERNAL_6d98d795_4_k_cu_3f7e69d14cuda3std6ranges3__45__cpo5cdataE)
_ZN34_INTERNAL_6d98d795_4_k_cu_3f7e69d14cuda3std6ranges3__45__cpo5cdataE:
	.zero		1
	.type		_ZN34_INTERNAL_6d98d795_4_k_cu_3f7e69d16thrust24THRUST_300001_SM_1000_NS12placeholders2_8E,@object
	.size		_ZN34_INTERNAL_6d98d795_4_k_cu_3f7e69d16thrust24THRUST_300001_SM_1000_NS12placeholders2_8E,(_ZN34_INTERNAL_6d98d795_4_k_cu_3f7e69d14cuda3std3__45__cpo4rendE - _ZN34_INTERNAL_6d98d795_4_k_cu_3f7e69d16thrust24THRUST_300001_SM_1000_NS12placeholders2_8E)
_ZN34_INTERNAL_6d98d795_4_k_cu_3f7e69d16thrust24THRUST_300001_SM_1000_NS12placeholders2_8E:
	.zero		1
	.type		_ZN34_INTERNAL_6d98d795_4_k_cu_3f7e69d14cuda3std3__45__cpo4rendE,@object
	.size		_ZN34_INTERNAL_6d98d795_4_k_cu_3f7e69d14cuda3std3__45__cpo4rendE,(_ZN34_INTERNAL_6d98d795_4_k_cu_3f7e69d14cuda3std6ranges3__45__cpo9iter_swapE - _ZN34_INTERNAL_6d98d795_4_k_cu_3f7e69d14cuda3std3__45__cpo4rendE)
_ZN34_INTERNAL_6d98d795_4_k_cu_3f7e69d14cuda3std3__45__cpo4rendE:
	.zero		1
	.type		_ZN34_INTERNAL_6d98d795_4_k_cu_3f7e69d14cuda3std6ranges3__45__cpo9iter_swapE,@object
	.size		_ZN34_INTERNAL_6d98d795_4_k_cu_3f7e69d14cuda3std6ranges3__45__cpo9iter_swapE,(_ZN34_INTERNAL_6d98d795_4_k_cu_3f7e69d14cuda3std3__48unexpectE - _ZN34_INTERNAL_6d98d795_4_k_cu_3f7e69d14cuda3std6ranges3__45__cpo9iter_swapE)
_ZN34_INTERNAL_6d98d795_4_k_cu_3f7e69d14cuda3std6ranges3__45__cpo9iter_swapE:
	.zero		1
	.type		_ZN34_INTERNAL_6d98d795_4_k_cu_3f7e69d14cuda3std3__48unexpectE,@object
	.size		_ZN34_INTERNAL_6d98d795_4_k_cu_3f7e69d14cuda3std3__48unexpectE,(_ZN34_INTERNAL_6d98d795_4_k_cu_3f7e69d16thrust24THRUST_300001_SM_1000_NS6system6detail10sequential3seqE - _ZN34_INTERNAL_6d98d795_4_k_cu_3f7e69d14cuda3std3__48unexpectE)
_ZN34_INTERNAL_6d98d795_4_k_cu_3f7e69d14cuda3std3__48unexpectE:
	.zero		1
	.type		_ZN34_INTERNAL_6d98d795_4_k_cu_3f7e69d16thrust24THRUST_300001_SM_1000_NS6system6detail10sequential3seqE,@object
	.size		_ZN34_INTERNAL_6d98d795_4_k_cu_3f7e69d16thrust24THRUST_300001_SM_1000_NS6system6detail10sequential3seqE,(.L_29 - _ZN34_INTERNAL_6d98d795_4_k_cu_3f7e69d16thrust24THRUST_300001_SM_1000_NS6system6detail10sequential3seqE)
_ZN34_INTERNAL_6d98d795_4_k_cu_3f7e69d16thrust24THRUST_300001_SM_1000_NS6system6detail10sequential3seqE:
	.zero		1
.L_29:


//--------------------- .nv.shared._Z22expert_capacity_kernelPKiPKfPiS3_iiii --------------------------
	.section	.nv.shared._Z22expert_capacity_kernelPKiPKfPiS3_iiii,"aw",@nobits
	.sectionflags	@""
	.align	4
.nv.shared._Z22expert_capacity_kernelPKiPKfPiS3_iiii:
	.zero		5124


//--------------------- .nv.shared._Z34importance_expert_selection_kernelPKfS0_PiPfS0_iiiif --------------------------
	.section	.nv.shared._Z34importance_expert_selection_kernelPKfS0_PiPfS0_iiiif,"aw",@nobits
	.sectionflags	@""
	.align	4
.nv.shared._Z34importance_expert_selection_kernelPKfS0_PiPfS0_iiiif:
	.zero		2304


//--------------------- .nv.shared._Z23adaptive_routing_kernelPKfS0_PfS1_S0_S0_iiiiff --------------------------
	.section	.nv.shared._Z23adaptive_routing_kernelPKfS0_PfS1_S0_S0_iiiiff,"aw",@nobits
	.sectionflags	@""
	.align	4
.nv.shared._Z23adaptive_routing_kernelPKfS0_PfS1_S0_S0_iiiiff:
	.zero		1032


//--------------------- .nv.shared._Z19topk_routing_kernelPKfPfPiS1_iiif --------------------------
	.section	.nv.shared._Z19topk_routing_kernelPKfPfPiS1_iiif,"aw",@nobits
	.sectionflags	@""
	.align	4
.nv.shared._Z19topk_routing_kernelPKfPfPiS1_iiif:
	.zero		1348


//--------------------- .nv.constant0._ZN3cub18CUB_300001_SM_10006detail11EmptyKernelIvEEvv --------------------------
	.section	.nv.constant0._ZN3cub18CUB_300001_SM_10006detail11EmptyKernelIvEEvv,"a",@progbits
	.sectionflags	@""
	.align	4
.nv.constant0._ZN3cub18CUB_300001_SM_10006detail11EmptyKernelIvEEvv:
	.zero		896


//--------------------- .nv.constant0._Z22expert_capacity_kernelPKiPKfPiS3_iiii --------------------------
	.section	.nv.constant0._Z22expert_capacity_kernelPKiPKfPiS3_iiii,"a",@progbits
	.sectionflags	@""
	.align	4
.nv.constant0._Z22expert_capacity_kernelPKiPKfPiS3_iiii:
	.zero		944


//--------------------- .nv.constant0._Z34importance_expert_selection_kernelPKfS0_PiPfS0_iiiif --------------------------
	.section	.nv.constant0._Z34importance_expert_selection_kernelPKfS0_PiPfS0_iiiif,"a",@progbits
	.sectionflags	@""
	.align	4
.nv.constant0._Z34importance_expert_selection_kernelPKfS0_PiPfS0_iiiif:
	.zero		956


//--------------------- .nv.constant0._Z23adaptive_routing_kernelPKfS0_PfS1_S0_S0_iiiiff --------------------------
	.section	.nv.constant0._Z23adaptive_routing_kernelPKfS0_PfS1_S0_S0_iiiiff,"a",@progbits
	.sectionflags	@""
	.align	4
.nv.constant0._Z23adaptive_routing_kernelPKfS0_PfS1_S0_S0_iiiiff:
	.zero		968


//--------------------- .nv.constant0._Z21load_balancing_kernelPKfPfS1_iif --------------------------
	.section	.nv.constant0._Z21load_balancing_kernelPKfPfS1_iif,"a",@progbits
	.sectionflags	@""
	.align	4
.nv.constant0._Z21load_balancing_kernelPKfPfS1_iif:
	.zero		932


//--------------------- .nv.constant0._Z19topk_routing_kernelPKfPfPiS1_iiif --------------------------
	.section	.nv.constant0._Z19topk_routing_kernelPKfPfPiS1_iiif,"a",@progbits
	.sectionflags	@""
	.align	4
.nv.constant0._Z19topk_routing_kernelPKfPfPiS1_iiif:
	.zero		944


//--------------------- SYMBOLS --------------------------

	.type		.nv.reservedSmem.offset0,@object
	.size		.nv.reservedSmem.offset0,0x4
	.type		.nv.reservedSmem.cap,@object
	.size		.nv.reservedSmem.cap,0x4
